	.target	sm_100a

	.elftype	@"ET_EXEC"


//--------------------- .note.nv.tkinfo           --------------------------
	.section	.note.nv.tkinfo,"",@"SHT_NOTE"
	.sectionflags	@"SHF_NOTE_NV_TKINFO"
	.tkinfo
        /*0018*/ 	.word	0x00000002
        /*0030*/ 	.string	""
        /*0030*/ 	.string	"ptxas"
        /*0030*/ 	.string	"Cuda compilation tools, release 13.0, V13.0.88"
        /*0030*/ 	.string	"Build cuda_13.0.r13.0/compiler.36424714_0"
        /*0030*/ 	.string	"-arch sm_100a -m 64 "



//--------------------- .note.nv.cuinfo           --------------------------
	.section	.note.nv.cuinfo,"",@"SHT_NOTE"
	.sectionflags	@"SHF_NOTE_NV_CUINFO"
        /*0018*/ 	.short	0x0002
        /*001a*/ 	.short	0x0064
        /*001c*/ 	.short	0x0082
	.zero		2


//--------------------- .nv.info                  --------------------------
	.section	.nv.info,"",@"SHT_CUDA_INFO"
	.align	4


	//----- nvinfo : EIATTR_REGCOUNT
	.align		4
        /*0000*/ 	.byte	0x04, 0x2f
        /*0002*/ 	.short	(.L_19 - .L_18)
	.align		4
.L_18:
        /*0004*/ 	.word	index@(_ZN7cutlass13device_kernelINS_4conv6kernel13ConvUniversalINS1_16ConvProblemShapeILNS1_8OperatorE0ELi3EEENS1_10collective14CollectiveConvINS1_47MainloopSm100TmaUmmaWarpSpecializedImplicitGemmILS5_0ELi16ELi3ELi1ELi2EN4cute5tupleIJNSA_1CILi1EEESD_SD_EEEEENSB_IJNSC_ILi128EEENSC_ILi64EEENSB_IJNSC_ILi32EEEEEEEEENS_6half_tESL_NSA_8TiledMMAINSA_8MMA_AtomIJNSA_20SM100_MMA_F16BF16_SSISL_SL_fLi128ELi64ELNSA_4UMMA5MajorE0ELSQ_0ELNSP_7ScaleInE0ELSR_0EEEEEENSA_6LayoutISE_NSB_IJNSC_ILi0EEESV_SV_EEEEENSB_IJNSA_10UnderscoreESY_SY_EEEEENS7_6detail27Sm100ImplicitGemmTileTraitsINSA_20SM90_TMA_LOAD_IM2COLENSA_14ComposedLayoutINSA_7SwizzleILi2ELi4ELi3EEENSA_18smem_ptr_flag_bitsILi16EEENSU_INSB_IJNSC_ILi8EEESI_EEENSB_IJSI_SD_EEEEEEEvEENS12_INSA_13SM90_TMA_LOADES1D_vEEEENS_8epilogue10collective18CollectiveEpilogueINS1I_23Sm100TmaWarpSpecializedILi3ELi2ELi32ELb1ELb0EEEJSK_NSB_IJNSU_ISG_SD_EENSU_ISI_SD_EEEEESL_NSB_IJNSB_IJllllEEESD_SV_EEESL_S1R_NS1I_6fusion15FusionCallbacksIS1M_NS1S_17LinearCombinationISL_fSL_fLNS_15FloatRoundStyleE2EEESK_S1P_JEEENSA_5SM1004TMEM4LOAD26SM100_TMEM_LOAD_32dp32b32xES13_S1D_NSA_39AutoVectorizingCopyWithAssumedAlignmentILi128EEENSA_21SM90_TMA_STORE_IM2COLES1D_S23_S23_EEEvvEEEEvNT_6ParamsE)
        /*0008*/ 	.word	0x0000007f


	//----- nvinfo : EIATTR_FRAME_SIZE
	.align		4
.L_19:
        /*000c*/ 	.byte	0x04, 0x11
        /*000e*/ 	.short	(.L_21 - .L_20)
	.align		4
.L_20:
        /*0010*/ 	.word	index@($__internal_2_$__cuda_sm10x_tcgen05_guardrail_trap_unallocated_columns_being_dealloced)
        /*0014*/ 	.word	0x00000008


	//----- nvinfo : EIATTR_FRAME_SIZE
	.align		4
.L_21:
        /*0018*/ 	.byte	0x04, 0x11
        /*001a*/ 	.short	(.L_23 - .L_22)
	.align		4
.L_22:
        /*001c*/ 	.word	index@($__internal_1_$__cuda_sm10x_tcgen05_guardrail_trap_phase_invalid_during_alloc)
        /*0020*/ 	.word	0x00000008


	//----- nvinfo : EIATTR_FRAME_SIZE
	.align		4
.L_23:
        /*0024*/ 	.byte	0x04, 0x11
        /*0026*/ 	.short	(.L_25 - .L_24)
	.align		4
.L_24:
        /*0028*/ 	.word	index@($__internal_0_$__cuda_sm10x_tcgen05_guardrail_trap_col_being_dealloced_not_returned_by_alloc)
        /*002c*/ 	.word	0x00000008


	//----- nvinfo : EIATTR_FRAME_SIZE
	.align		4
.L_25:
        /*0030*/ 	.byte	0x04, 0x11
        /*0032*/ 	.short	(.L_27 - .L_26)
	.align		4
.L_26:
        /*0034*/ 	.word	index@(_ZN7cutlass13device_kernelINS_4conv6kernel13ConvUniversalINS1_16ConvProblemShapeILNS1_8OperatorE0ELi3EEENS1_10collective14CollectiveConvINS1_47MainloopSm100TmaUmmaWarpSpecializedImplicitGemmILS5_0ELi16ELi3ELi1ELi2EN4cute5tupleIJNSA_1CILi1EEESD_SD_EEEEENSB_IJNSC_ILi128EEENSC_ILi64EEENSB_IJNSC_ILi32EEEEEEEEENS_6half_tESL_NSA_8TiledMMAINSA_8MMA_AtomIJNSA_20SM100_MMA_F16BF16_SSISL_SL_fLi128ELi64ELNSA_4UMMA5MajorE0ELSQ_0ELNSP_7ScaleInE0ELSR_0EEEEEENSA_6LayoutISE_NSB_IJNSC_ILi0EEESV_SV_EEEEENSB_IJNSA_10UnderscoreESY_SY_EEEEENS7_6detail27Sm100ImplicitGemmTileTraitsINSA_20SM90_TMA_LOAD_IM2COLENSA_14ComposedLayoutINSA_7SwizzleILi2ELi4ELi3EEENSA_18smem_ptr_flag_bitsILi16EEENSU_INSB_IJNSC_ILi8EEESI_EEENSB_IJSI_SD_EEEEEEEvEENS12_INSA_13SM90_TMA_LOADES1D_vEEEENS_8epilogue10collective18CollectiveEpilogueINS1I_23Sm100TmaWarpSpecializedILi3ELi2ELi32ELb1ELb0EEEJSK_NSB_IJNSU_ISG_SD_EENSU_ISI_SD_EEEEESL_NSB_IJNSB_IJllllEEESD_SV_EEESL_S1R_NS1I_6fusion15FusionCallbacksIS1M_NS1S_17LinearCombinationISL_fSL_fLNS_15FloatRoundStyleE2EEESK_S1P_JEEENSA_5SM1004TMEM4LOAD26SM100_TMEM_LOAD_32dp32b32xES13_S1D_NSA_39AutoVectorizingCopyWithAssumedAlignmentILi128EEENSA_21SM90_TMA_STORE_IM2COLES1D_S23_S23_EEEvvEEEEvNT_6ParamsE)
        /*0038*/ 	.word	0x00000008


	//----- nvinfo : EIATTR_MIN_STACK_SIZE
	.align		4
.L_27:
        /*003c*/ 	.byte	0x04, 0x12
        /*003e*/ 	.short	(.L_29 - .L_28)
	.align		4
.L_28:
        /*0040*/ 	.word	index@(_ZN7cutlass13device_kernelINS_4conv6kernel13ConvUniversalINS1_16ConvProblemShapeILNS1_8OperatorE0ELi3EEENS1_10collective14CollectiveConvINS1_47MainloopSm100TmaUmmaWarpSpecializedImplicitGemmILS5_0ELi16ELi3ELi1ELi2EN4cute5tupleIJNSA_1CILi1EEESD_SD_EEEEENSB_IJNSC_ILi128EEENSC_ILi64EEENSB_IJNSC_ILi32EEEEEEEEENS_6half_tESL_NSA_8TiledMMAINSA_8MMA_AtomIJNSA_20SM100_MMA_F16BF16_SSISL_SL_fLi128ELi64ELNSA_4UMMA5MajorE0ELSQ_0ELNSP_7ScaleInE0ELSR_0EEEEEENSA_6LayoutISE_NSB_IJNSC_ILi0EEESV_SV_EEEEENSB_IJNSA_10UnderscoreESY_SY_EEEEENS7_6detail27Sm100ImplicitGemmTileTraitsINSA_20SM90_TMA_LOAD_IM2COLENSA_14ComposedLayoutINSA_7SwizzleILi2ELi4ELi3EEENSA_18smem_ptr_flag_bitsILi16EEENSU_INSB_IJNSC_ILi8EEESI_EEENSB_IJSI_SD_EEEEEEEvEENS12_INSA_13SM90_TMA_LOADES1D_vEEEENS_8epilogue10collective18CollectiveEpilogueINS1I_23Sm100TmaWarpSpecializedILi3ELi2ELi32ELb1ELb0EEEJSK_NSB_IJNSU_ISG_SD_EENSU_ISI_SD_EEEEESL_NSB_IJNSB_IJllllEEESD_SV_EEESL_S1R_NS1I_6fusion15FusionCallbacksIS1M_NS1S_17LinearCombinationISL_fSL_fLNS_15FloatRoundStyleE2EEESK_S1P_JEEENSA_5SM1004TMEM4LOAD26SM100_TMEM_LOAD_32dp32b32xES13_S1D_NSA_39AutoVectorizingCopyWithAssumedAlignmentILi128EEENSA_21SM90_TMA_STORE_IM2COLES1D_S23_S23_EEEvvEEEEvNT_6ParamsE)
        /*0044*/ 	.word	0x00000008
.L_29:


//--------------------- .nv.compat                --------------------------
	.section	.nv.compat,"",@"SHT_CUDA_COMPAT_INFO"
	.align	4
        /*0000*/ 	.byte	0x02, 0x09, 0x01, 0x00, 0x02, 0x02, 0x02, 0x00, 0x02, 0x05, 0x05, 0x00, 0x03, 0x07, 0x01, 0x01
        /*0010*/ 	.byte	0x02, 0x03, 0x01, 0x00, 0x02, 0x06, 0x01, 0x00, 0x04, 0x0b, 0x08, 0x00, 0x09, 0x00, 0x00, 0x00
        /*0020*/ 	.byte	0x00, 0x00, 0x00, 0x00


//--------------------- .nv.info._ZN7cutlass13device_kernelINS_4conv6kernel13ConvUniversalINS1_16ConvProblemShapeILNS1_8OperatorE0ELi3EEENS1_10collective14CollectiveConvINS1_47MainloopSm100TmaUmmaWarpSpecializedImplicitGemmILS5_0ELi16ELi3ELi1ELi2EN4cute5tupleIJNSA_1CILi1EEESD_SD_EEEEENSB_IJNSC_ILi128EEENSC_ILi64EEENSB_IJNSC_ILi32EEEEEEEEENS_6half_tESL_NSA_8TiledMMAINSA_8MMA_AtomIJNSA_20SM100_MMA_F16BF16_SSISL_SL_fLi128ELi64ELNSA_4UMMA5MajorE0ELSQ_0ELNSP_7ScaleInE0ELSR_0EEEEEENSA_6LayoutISE_NSB_IJNSC_ILi0EEESV_SV_EEEEENSB_IJNSA_10UnderscoreESY_SY_EEEEENS7_6detail27Sm100ImplicitGemmTileTraitsINSA_20SM90_TMA_LOAD_IM2COLENSA_14ComposedLayoutINSA_7SwizzleILi2ELi4ELi3EEENSA_18smem_ptr_flag_bitsILi16EEENSU_INSB_IJNSC_ILi8EEESI_EEENSB_IJSI_SD_EEEEEEEvEENS12_INSA_13SM90_TMA_LOADES1D_vEEEENS_8epilogue10collective18CollectiveEpilogueINS1I_23Sm100TmaWarpSpecializedILi3ELi2ELi32ELb1ELb0EEEJSK_NSB_IJNSU_ISG_SD_EENSU_ISI_SD_EEEEESL_NSB_IJNSB_IJllllEEESD_SV_EEESL_S1R_NS1I_6fusion15FusionCallbacksIS1M_NS1S_17LinearCombinationISL_fSL_fLNS_15FloatRoundStyleE2EEESK_S1P_JEEENSA_5SM1004TMEM4LOAD26SM100_TMEM_LOAD_32dp32b32xES13_S1D_NSA_39AutoVectorizingCopyWithAssumedAlignmentILi128EEENSA_21SM90_TMA_STORE_IM2COLES1D_S23_S23_EEEvvEEEEvNT_6ParamsE --------------------------
	.section	.nv.info._ZN7cutlass13device_kernelINS_4conv6kernel13ConvUniversalINS1_16ConvProblemShapeILNS1_8OperatorE0ELi3EEENS1_10collective14CollectiveConvINS1_47MainloopSm100TmaUmmaWarpSpecializedImplicitGemmILS5_0ELi16ELi3ELi1ELi2EN4cute5tupleIJNSA_1CILi1EEESD_SD_EEEEENSB_IJNSC_ILi128EEENSC_ILi64EEENSB_IJNSC_ILi32EEEEEEEEENS_6half_tESL_NSA_8TiledMMAINSA_8MMA_AtomIJNSA_20SM100_MMA_F16BF16_SSISL_SL_fLi128ELi64ELNSA_4UMMA5MajorE0ELSQ_0ELNSP_7ScaleInE0ELSR_0EEEEEENSA_6LayoutISE_NSB_IJNSC_ILi0EEESV_SV_EEEEENSB_IJNSA_10UnderscoreESY_SY_EEEEENS7_6detail27Sm100ImplicitGemmTileTraitsINSA_20SM90_TMA_LOAD_IM2COLENSA_14ComposedLayoutINSA_7SwizzleILi2ELi4ELi3EEENSA_18smem_ptr_flag_bitsILi16EEENSU_INSB_IJNSC_ILi8EEESI_EEENSB_IJSI_SD_EEEEEEEvEENS12_INSA_13SM90_TMA_LOADES1D_vEEEENS_8epilogue10collective18CollectiveEpilogueINS1I_23Sm100TmaWarpSpecializedILi3ELi2ELi32ELb1ELb0EEEJSK_NSB_IJNSU_ISG_SD_EENSU_ISI_SD_EEEEESL_NSB_IJNSB_IJllllEEESD_SV_EEESL_S1R_NS1I_6fusion15FusionCallbacksIS1M_NS1S_17LinearCombinationISL_fSL_fLNS_15FloatRoundStyleE2EEESK_S1P_JEEENSA_5SM1004TMEM4LOAD26SM100_TMEM_LOAD_32dp32b32xES13_S1D_NSA_39AutoVectorizingCopyWithAssumedAlignmentILi128EEENSA_21SM90_TMA_STORE_IM2COLES1D_S23_S23_EEEvvEEEEvNT_6ParamsE,"",@"SHT_CUDA_INFO"
	.sectionflags	@""
	.align	4


	//----- nvinfo : EIATTR_CUDA_API_VERSION
	.align		4
        /*0000*/ 	.byte	0x04, 0x37
        /*0002*/ 	.short	(.L_31 - .L_30)
.L_30:
        /*0004*/ 	.word	0x00000082


	//----- nvinfo : EIATTR_KPARAM_INFO
	.align		4
.L_31:
        /*0008*/ 	.byte	0x04, 0x17
        /*000a*/ 	.short	(.L_33 - .L_32)
.L_32:
        /*000c*/ 	.word	0x00000000
        /*0010*/ 	.short	0x0000
        /*0012*/ 	.short	0x0000
        /*0014*/ 	.byte	0x00, 0xf0, 0x01, 0x24


	//----- nvinfo : EIATTR_AT_ENTRY_FRAGMENTS
	.align		4
.L_33:
        /*0018*/ 	.byte	0x04, 0x4f
        /*001a*/ 	.short	(.L_35 - .L_34)


	//   ....[0]....
.L_34:
        /*001c*/ 	.word	0x00000006


	//----- nvinfo : EIATTR_RESERVED_SMEM_USED
	.align		4
.L_35:
        /*0020*/ 	.byte	0x01, 0x41
	.zero		2


	//----- nvinfo : EIATTR_SPARSE_MMA_MASK
	.align		4
        /*0024*/ 	.byte	0x03, 0x50
        /*0026*/ 	.short	0x0000


	//----- nvinfo : EIATTR_TCGEN05_1CTA_USED
	.align		4
        /*0028*/ 	.byte	0x01, 0x51
	.zero		2


	//----- nvinfo : EIATTR_MAXREG_COUNT
	.align		4
        /*002c*/ 	.byte	0x03, 0x1b
        /*002e*/ 	.short	0x00ff


	//----- nvinfo : EIATTR_NUM_BARRIERS
	.align		4
        /*0030*/ 	.byte	0x02, 0x4c
        /*0032*/ 	.byte	0x07
	.zero		1


	//----- nvinfo : EIATTR_EXTERNS
	.align		4
        /*0034*/ 	.byte	0x04, 0x0f
        /*0036*/ 	.short	(.L_37 - .L_36)


	//   ....[0]....
	.align		4
.L_36:
        /*0038*/ 	.word	index@(__assertfail)


	//----- nvinfo : EIATTR_MERCURY_ISA_VERSION
	.align		4
.L_37:
        /*003c*/ 	.byte	0x03, 0x5f
        /*003e*/ 	.short	0x0101


	//----- nvinfo : EIATTR_INT_WARP_WIDE_INSTR_OFFSETS
	.align		4
        /*0040*/ 	.byte	0x04, 0x31
        /*0042*/ 	.short	(.L_39 - .L_38)


	//   ....[0]....
.L_38:
        /*0044*/ 	.word	0x000043d0


	//   ....[1]....
        /*0048*/ 	.word	0x000043f0


	//   ....[2]....
        /*004c*/ 	.word	0x00004420


	//   ....[3]....
        /*0050*/ 	.word	0x00005120


	//   ....[4]....
        /*0054*/ 	.word	0x00005240


	//   ....[5]....
        /*0058*/ 	.word	0x000053f0


	//   ....[6]....
        /*005c*/ 	.word	0x00005450


	//----- nvinfo : EIATTR_COOP_GROUP_MASK_REGIDS
	.align		4
.L_39:
        /*0060*/ 	.byte	0x04, 0x29
        /*0062*/ 	.short	(.L_41 - .L_40)


	//   ....[0]....
.L_40:
        /*0064*/ 	.word	0xffffffff


	//   ....[1]....
        /*0068*/ 	.word	0xffffffff


	//   ....[2]....
        /*006c*/ 	.word	0xffffffff


	//   ....[3]....
        /*0070*/ 	.word	0xffffffff


	//   ....[4]....
        /*0074*/ 	.word	0xffffffff


	//   ....[5]....
        /*0078*/ 	.word	0xffffffff


	//   ....[6]....
        /*007c*/ 	.word	0xffffffff


	//   ....[7]....
        /*0080*/ 	.word	0xffffffff


	//   ....[8]....
        /*0084*/ 	.word	0xffffffff


	//   ....[9]....
        /*0088*/ 	.word	0xffffffff


	//   ....[10]....
        /*008c*/ 	.word	0xffffffff


	//   ....[11]....
        /*0090*/ 	.word	0xffffffff


	//----- nvinfo : EIATTR_COOP_GROUP_INSTR_OFFSETS
	.align		4
.L_41:
        /*0094*/ 	.byte	0x04, 0x28
        /*0096*/ 	.short	(.L_43 - .L_42)


	//   ....[0]....
.L_42:
        /*0098*/ 	.word	0x00000090


	//   ....[1]....
        /*009c*/ 	.word	0x00000520


	//   ....[2]....
        /*00a0*/ 	.word	0x00000840


	//   ....[3]....
        /*00a4*/ 	.word	0x000009c0


	//   ....[4]....
        /*00a8*/ 	.word	0x00000ac0


	//   ....[5]....
        /*00ac*/ 	.word	0x00000c10


	//   ....[6]....
        /*00b0*/ 	.word	0x00002430


	//   ....[7]....
        /*00b4*/ 	.word	0x00003810


	//   ....[8]....
        /*00b8*/ 	.word	0x00003a20


	//   ....[9]....
        /*00bc*/ 	.word	0x00003a50


	//   ....[10]....
        /*00c0*/ 	.word	0x000042b0


	//   ....[11]....
        /*00c4*/ 	.word	0x000044f0


	//----- nvinfo : EIATTR_VRC_CTA_INIT_COUNT
	.align		4
.L_43:
        /*00c8*/ 	.byte	0x02, 0x4a
        /*00ca*/ 	.byte	0x80
	.zero		1


	//----- nvinfo : EIATTR_SYSCALL_OFFSETS
	.align		4
        /*00cc*/ 	.byte	0x04, 0x46
        /*00ce*/ 	.short	(.L_45 - .L_44)


	//   ....[0]....
.L_44:
        /*00d0*/ 	.word	0x000061b0


	//   ....[1]....
        /*00d4*/ 	.word	0x000062a0


	//   ....[2]....
        /*00d8*/ 	.word	0x00006c80


	//   ....[3]....
        /*00dc*/ 	.word	0x000079a0


	//----- nvinfo : EIATTR_MBARRIER_INSTR_OFFSETS
	.align		4
.L_45:
        /*00e0*/ 	.byte	0x04, 0x39
        /*00e2*/ 	.short	(.L_47 - .L_46)


	//   ....[0]....
.L_46:
        /*00e4*/ 	.word	0x00000620
        /*00e8*/ 	.word	0x000000ff
        /*00ec*/ 	.word	0x00000000
        /*00f0*/ 	.short	0x0100
        /*00f2*/ 	.byte	0x04
	.zero		1


	//   ....[1]....
        /*00f4*/ 	.word	0x00000630
        /*00f8*/ 	.word	0x000000ff
        /*00fc*/ 	.word	0x00000080
        /*0100*/ 	.short	0x0100
        /*0102*/ 	.byte	0x04
	.zero		1


	//   ....[2]....
        /*0104*/ 	.word	0x00000640
        /*0108*/ 	.word	0x000000ff
        /*010c*/ 	.word	0x00000008
        /*0110*/ 	.short	0x0100
        /*0112*/ 	.byte	0x04
	.zero		1


	//   ....[3]....
        /*0114*/ 	.word	0x00000650
        /*0118*/ 	.word	0x000000ff
        /*011c*/ 	.word	0x00000088
        /*0120*/ 	.short	0x0100
        /*0122*/ 	.byte	0x04
	.zero		1


	//   ....[4]....
        /*0124*/ 	.word	0x00000660
        /*0128*/ 	.word	0x000000ff
        /*012c*/ 	.word	0x00000010
        /*0130*/ 	.short	0x0100
        /*0132*/ 	.byte	0x04
	.zero		1


	//   ....[5]....
        /*0134*/ 	.word	0x00000670
        /*0138*/ 	.word	0x000000ff
        /*013c*/ 	.word	0x00000090
        /*0140*/ 	.short	0x0100
        /*0142*/ 	.byte	0x04
	.zero		1


	//   ....[6]....
        /*0144*/ 	.word	0x00000680
        /*0148*/ 	.word	0x000000ff
        /*014c*/ 	.word	0x00000018
        /*0150*/ 	.short	0x0100
        /*0152*/ 	.byte	0x04
	.zero		1


	//   ....[7]....
        /*0154*/ 	.word	0x00000690
        /*0158*/ 	.word	0x000000ff
        /*015c*/ 	.word	0x00000098
        /*0160*/ 	.short	0x0100
        /*0162*/ 	.byte	0x04
	.zero		1


	//   ....[8]....
        /*0164*/ 	.word	0x000006a0
        /*0168*/ 	.word	0x000000ff
        /*016c*/ 	.word	0x00000020
        /*0170*/ 	.short	0x0100
        /*0172*/ 	.byte	0x04
	.zero		1


	//   ....[9]....
        /*0174*/ 	.word	0x000006b0
        /*0178*/ 	.word	0x000000ff
        /*017c*/ 	.word	0x000000a0
        /*0180*/ 	.short	0x0100
        /*0182*/ 	.byte	0x04
	.zero		1


	//   ....[10]....
        /*0184*/ 	.word	0x000006c0
        /*0188*/ 	.word	0x000000ff
        /*018c*/ 	.word	0x00000028
        /*0190*/ 	.short	0x0100
        /*0192*/ 	.byte	0x04
	.zero		1


	//   ....[11]....
        /*0194*/ 	.word	0x000006d0
        /*0198*/ 	.word	0x000000ff
        /*019c*/ 	.word	0x000000a8
        /*01a0*/ 	.short	0x0100
        /*01a2*/ 	.byte	0x04
	.zero		1


	//   ....[12]....
        /*01a4*/ 	.word	0x000006e0
        /*01a8*/ 	.word	0x000000ff
        /*01ac*/ 	.word	0x00000030
        /*01b0*/ 	.short	0x0100
        /*01b2*/ 	.byte	0x04
	.zero		1


	//   ....[13]....
        /*01b4*/ 	.word	0x000006f0
        /*01b8*/ 	.word	0x000000ff
        /*01bc*/ 	.word	0x000000b0
        /*01c0*/ 	.short	0x0100
        /*01c2*/ 	.byte	0x04
	.zero		1


	//   ....[14]....
        /*01c4*/ 	.word	0x00000700
        /*01c8*/ 	.word	0x000000ff
        /*01cc*/ 	.word	0x00000038
        /*01d0*/ 	.short	0x0100
        /*01d2*/ 	.byte	0x04
	.zero		1


	//   ....[15]....
        /*01d4*/ 	.word	0x00000710
        /*01d8*/ 	.word	0x000000ff
        /*01dc*/ 	.word	0x000000b8
        /*01e0*/ 	.short	0x0100
        /*01e2*/ 	.byte	0x04
	.zero		1


	//   ....[16]....
        /*01e4*/ 	.word	0x00000720
        /*01e8*/ 	.word	0x000000ff
        /*01ec*/ 	.word	0x00000040
        /*01f0*/ 	.short	0x0100
        /*01f2*/ 	.byte	0x04
	.zero		1


	//   ....[17]....
        /*01f4*/ 	.word	0x00000730
        /*01f8*/ 	.word	0x000000ff
        /*01fc*/ 	.word	0x000000c0
        /*0200*/ 	.short	0x0100
        /*0202*/ 	.byte	0x04
	.zero		1


	//   ....[18]....
        /*0204*/ 	.word	0x00000740
        /*0208*/ 	.word	0x000000ff
        /*020c*/ 	.word	0x00000048
        /*0210*/ 	.short	0x0100
        /*0212*/ 	.byte	0x04
	.zero		1


	//   ....[19]....
        /*0214*/ 	.word	0x00000750
        /*0218*/ 	.word	0x000000ff
        /*021c*/ 	.word	0x000000c8
        /*0220*/ 	.short	0x0100
        /*0222*/ 	.byte	0x04
	.zero		1


	//   ....[20]....
        /*0224*/ 	.word	0x00000760
        /*0228*/ 	.word	0x000000ff
        /*022c*/ 	.word	0x00000050
        /*0230*/ 	.short	0x0100
        /*0232*/ 	.byte	0x04
	.zero		1


	//   ....[21]....
        /*0234*/ 	.word	0x00000770
        /*0238*/ 	.word	0x000000ff
        /*023c*/ 	.word	0x000000d0
        /*0240*/ 	.short	0x0100
        /*0242*/ 	.byte	0x04
	.zero		1


	//   ....[22]....
        /*0244*/ 	.word	0x00000780
        /*0248*/ 	.word	0x000000ff
        /*024c*/ 	.word	0x00000058
        /*0250*/ 	.short	0x0100
        /*0252*/ 	.byte	0x04
	.zero		1


	//   ....[23]....
        /*0254*/ 	.word	0x00000790
        /*0258*/ 	.word	0x000000ff
        /*025c*/ 	.word	0x000000d8
        /*0260*/ 	.short	0x0100
        /*0262*/ 	.byte	0x04
	.zero		1


	//   ....[24]....
        /*0264*/ 	.word	0x000007a0
        /*0268*/ 	.word	0x000000ff
        /*026c*/ 	.word	0x00000060
        /*0270*/ 	.short	0x0100
        /*0272*/ 	.byte	0x04
	.zero		1


	//   ....[25]....
        /*0274*/ 	.word	0x000007b0
        /*0278*/ 	.word	0x000000ff
        /*027c*/ 	.word	0x000000e0
        /*0280*/ 	.short	0x0100
        /*0282*/ 	.byte	0x04
	.zero		1


	//   ....[26]....
        /*0284*/ 	.word	0x000007c0
        /*0288*/ 	.word	0x000000ff
        /*028c*/ 	.word	0x00000068
        /*0290*/ 	.short	0x0100
        /*0292*/ 	.byte	0x04
	.zero		1


	//   ....[27]....
        /*0294*/ 	.word	0x000007d0
        /*0298*/ 	.word	0x000000ff
        /*029c*/ 	.word	0x000000e8
        /*02a0*/ 	.short	0x0100
        /*02a2*/ 	.byte	0x04
	.zero		1


	//   ....[28]....
        /*02a4*/ 	.word	0x000007e0
        /*02a8*/ 	.word	0x000000ff
        /*02ac*/ 	.word	0x00000070
        /*02b0*/ 	.short	0x0100
        /*02b2*/ 	.byte	0x04
	.zero		1


	//   ....[29]....
        /*02b4*/ 	.word	0x000007f0
        /*02b8*/ 	.word	0x000000ff
        /*02bc*/ 	.word	0x000000f0
        /*02c0*/ 	.short	0x0100
        /*02c2*/ 	.byte	0x04
	.zero		1


	//   ....[30]....
        /*02c4*/ 	.word	0x00000800
        /*02c8*/ 	.word	0x000000ff
        /*02cc*/ 	.word	0x00000078
        /*02d0*/ 	.short	0x0100
        /*02d2*/ 	.byte	0x04
	.zero		1


	//   ....[31]....
        /*02d4*/ 	.word	0x00000810
        /*02d8*/ 	.word	0x000000ff
        /*02dc*/ 	.word	0x000000f8
        /*02e0*/ 	.short	0x0100
        /*02e2*/ 	.byte	0x04
	.zero		1


	//   ....[32]....
        /*02e4*/ 	.word	0x00000950
        /*02e8*/ 	.word	0x000000ff
        /*02ec*/ 	.word	0x00000100
        /*02f0*/ 	.short	0x0100
        /*02f2*/ 	.byte	0x04
	.zero		1


	//   ....[33]....
        /*02f4*/ 	.word	0x00000960
        /*02f8*/ 	.word	0x000000ff
        /*02fc*/ 	.word	0x00000118
        /*0300*/ 	.short	0x0100
        /*0302*/ 	.byte	0x04
	.zero		1


	//   ....[34]....
        /*0304*/ 	.word	0x00000970
        /*0308*/ 	.word	0x000000ff
        /*030c*/ 	.word	0x00000108
        /*0310*/ 	.short	0x0100
        /*0312*/ 	.byte	0x04
	.zero		1


	//   ....[35]....
        /*0314*/ 	.word	0x00000980
        /*0318*/ 	.word	0x000000ff
        /*031c*/ 	.word	0x00000120
        /*0320*/ 	.short	0x0100
        /*0322*/ 	.byte	0x04
	.zero		1


	//   ....[36]....
        /*0324*/ 	.word	0x00000990
        /*0328*/ 	.word	0x000000ff
        /*032c*/ 	.word	0x00000110
        /*0330*/ 	.short	0x0100
        /*0332*/ 	.byte	0x04
	.zero		1


	//   ....[37]....
        /*0334*/ 	.word	0x000009a0
        /*0338*/ 	.word	0x000000ff
        /*033c*/ 	.word	0x00000128
        /*0340*/ 	.short	0x0100
        /*0342*/ 	.byte	0x04
	.zero		1


	//   ....[38]....
        /*0344*/ 	.word	0x00000a90
        /*0348*/ 	.word	0x000000ff
        /*034c*/ 	.word	0x00000130
        /*0350*/ 	.short	0x0100
        /*0352*/ 	.byte	0x06
	.zero		1


	//   ....[39]....
        /*0354*/ 	.word	0x00000aa0
        /*0358*/ 	.word	0x000000ff
        /*035c*/ 	.word	0x00000138
        /*0360*/ 	.short	0x0100
        /*0362*/ 	.byte	0x06
	.zero		1


	//   ....[40]....
        /*0364*/ 	.word	0x00000be0
        /*0368*/ 	.word	0x000000ff
        /*036c*/ 	.word	0x00000140
        /*0370*/ 	.short	0x0100
        /*0372*/ 	.byte	0x06
	.zero		1


	//   ....[41]....
        /*0374*/ 	.word	0x00000bf0
        /*0378*/ 	.word	0x000000ff
        /*037c*/ 	.word	0x00000148
        /*0380*/ 	.short	0x0100
        /*0382*/ 	.byte	0x06
	.zero		1


	//   ....[42]....
        /*0384*/ 	.word	0x00000d40
        /*0388*/ 	.word	0x000000ff
        /*038c*/ 	.word	0x00000150
        /*0390*/ 	.short	0x0100
        /*0392*/ 	.byte	0x04
	.zero		1


	//   ....[43]....
        /*0394*/ 	.word	0x00000d50
        /*0398*/ 	.word	0x000000ff
        /*039c*/ 	.word	0x00000160
        /*03a0*/ 	.short	0x0100
        /*03a2*/ 	.byte	0x04
	.zero		1


	//   ....[44]....
        /*03a4*/ 	.word	0x00000d60
        /*03a8*/ 	.word	0x000000ff
        /*03ac*/ 	.word	0x00000158
        /*03b0*/ 	.short	0x0100
        /*03b2*/ 	.byte	0x04
	.zero		1


	//   ....[45]....
        /*03b4*/ 	.word	0x00000d70
        /*03b8*/ 	.word	0x000000ff
        /*03bc*/ 	.word	0x00000168
        /*03c0*/ 	.short	0x0100
        /*03c2*/ 	.byte	0x04
	.zero		1


	//   ....[46]....
        /*03c4*/ 	.word	0x000016f0
        /*03c8*/ 	.word	0x000000ff
        /*03cc*/ 	.word	0x00000080
        /*03d0*/ 	.short	0x010a
        /*03d2*/ 	.byte	0x04
	.zero		1


	//   ....[47]....
        /*03d4*/ 	.word	0x00001a00
        /*03d8*/ 	.word	0x000000ff
        /*03dc*/ 	.word	0x00000080
        /*03e0*/ 	.short	0x010a
        /*03e2*/ 	.byte	0x09
	.zero		1


	//   ....[48]....
        /*03e4*/ 	.word	0x00001b70
        /*03e8*/ 	.word	0x000000ff
        /*03ec*/ 	.word	0x00000080
        /*03f0*/ 	.short	0x010a
        /*03f2*/ 	.byte	0x08
	.zero		1


	//   ....[49]....
        /*03f4*/ 	.word	0x00001d90
        /*03f8*/ 	.word	0x000000ff
        /*03fc*/ 	.word	0x00000138
        /*0400*/ 	.short	0x0101
        /*0402*/ 	.byte	0x1e
	.zero		1


	//   ....[50]....
        /*0404*/ 	.word	0x00001dc0
        /*0408*/ 	.word	0x000000ff
        /*040c*/ 	.word	0x00000080
        /*0410*/ 	.short	0x010a
        /*0412*/ 	.byte	0x04
	.zero		1


	//   ....[51]....
        /*0414*/ 	.word	0x000020a0
        /*0418*/ 	.word	0x000000ff
        /*041c*/ 	.word	0x00000080
        /*0420*/ 	.short	0x010a
        /*0422*/ 	.byte	0x09
	.zero		1


	//   ....[52]....
        /*0424*/ 	.word	0x00002210
        /*0428*/ 	.word	0x000000ff
        /*042c*/ 	.word	0x00000080
        /*0430*/ 	.short	0x010a
        /*0432*/ 	.byte	0x08
	.zero		1


	//   ....[53]....
        /*0434*/ 	.word	0x00002440
        /*0438*/ 	.word	0x000000ff
        /*043c*/ 	.word	0x00000140
        /*0440*/ 	.short	0x010a
        /*0442*/ 	.byte	0x1e
	.zero		1


	//   ....[54]....
        /*0444*/ 	.word	0x00002500
        /*0448*/ 	.word	0x000000ff
        /*044c*/ 	.word	0x00000000
        /*0450*/ 	.short	0x0101
        /*0452*/ 	.byte	0x04
	.zero		1


	//   ....[55]....
        /*0454*/ 	.word	0x00002b00
        /*0458*/ 	.word	0x000000ff
        /*045c*/ 	.word	0x00000000
        /*0460*/ 	.short	0x010a
        /*0462*/ 	.byte	0x04
	.zero		1


	//   ....[56]....
        /*0464*/ 	.word	0x00002ba0
        /*0468*/ 	.word	0x000000ff
        /*046c*/ 	.word	0x00000000
        /*0470*/ 	.short	0x010a
        /*0472*/ 	.byte	0x05
	.zero		1


	//   ....[57]....
        /*0474*/ 	.word	0x00002c40
        /*0478*/ 	.word	0x000000ff
        /*047c*/ 	.word	0x00000000
        /*0480*/ 	.short	0x010a
        /*0482*/ 	.byte	0x05
	.zero		1


	//   ....[58]....
        /*0484*/ 	.word	0x00002ce0
        /*0488*/ 	.word	0x000000ff
        /*048c*/ 	.word	0x00000000
        /*0490*/ 	.short	0x010a
        /*0492*/ 	.byte	0x05
	.zero		1


	//   ....[59]....
        /*0494*/ 	.word	0x00002d80
        /*0498*/ 	.word	0x000000ff
        /*049c*/ 	.word	0x00000000
        /*04a0*/ 	.short	0x010a
        /*04a2*/ 	.byte	0x05
	.zero		1


	//   ....[60]....
        /*04a4*/ 	.word	0x00002e20
        /*04a8*/ 	.word	0x000000ff
        /*04ac*/ 	.word	0x00000000
        /*04b0*/ 	.short	0x010a
        /*04b2*/ 	.byte	0x05
	.zero		1


	//   ....[61]....
        /*04b4*/ 	.word	0x00002ec0
        /*04b8*/ 	.word	0x000000ff
        /*04bc*/ 	.word	0x00000000
        /*04c0*/ 	.short	0x010a
        /*04c2*/ 	.byte	0x05
	.zero		1


	//   ....[62]....
        /*04c4*/ 	.word	0x00002f60
        /*04c8*/ 	.word	0x000000ff
        /*04cc*/ 	.word	0x00000000
        /*04d0*/ 	.short	0x010a
        /*04d2*/ 	.byte	0x05
	.zero		1


	//   ....[63]....
        /*04d4*/ 	.word	0x00003000
        /*04d8*/ 	.word	0x000000ff
        /*04dc*/ 	.word	0x00000000
        /*04e0*/ 	.short	0x010a
        /*04e2*/ 	.byte	0x05
	.zero		1


	//   ....[64]....
        /*04e4*/ 	.word	0x000030a0
        /*04e8*/ 	.word	0x000000ff
        /*04ec*/ 	.word	0x00000000
        /*04f0*/ 	.short	0x010a
        /*04f2*/ 	.byte	0x05
	.zero		1


	//   ....[65]....
        /*04f4*/ 	.word	0x00003140
        /*04f8*/ 	.word	0x000000ff
        /*04fc*/ 	.word	0x00000000
        /*0500*/ 	.short	0x010a
        /*0502*/ 	.byte	0x05
	.zero		1


	//   ....[66]....
        /*0504*/ 	.word	0x000031e0
        /*0508*/ 	.word	0x000000ff
        /*050c*/ 	.word	0x00000000
        /*0510*/ 	.short	0x010a
        /*0512*/ 	.byte	0x05
	.zero		1


	//   ....[67]....
        /*0514*/ 	.word	0x00003280
        /*0518*/ 	.word	0x000000ff
        /*051c*/ 	.word	0x00000000
        /*0520*/ 	.short	0x010a
        /*0522*/ 	.byte	0x05
	.zero		1


	//   ....[68]....
        /*0524*/ 	.word	0x00003320
        /*0528*/ 	.word	0x000000ff
        /*052c*/ 	.word	0x00000000
        /*0530*/ 	.short	0x010a
        /*0532*/ 	.byte	0x05
	.zero		1


	//   ....[69]....
        /*0534*/ 	.word	0x000033c0
        /*0538*/ 	.word	0x000000ff
        /*053c*/ 	.word	0x00000000
        /*0540*/ 	.short	0x010a
        /*0542*/ 	.byte	0x05
	.zero		1


	//   ....[70]....
        /*0544*/ 	.word	0x00003470
        /*0548*/ 	.word	0x00000000
        /*054c*/ 	.word	0x00000000
        /*0550*/ 	.short	0x010a
        /*0552*/ 	.byte	0xff
	.zero		1


	//   ....[71]....
        /*0554*/ 	.word	0x000035c0
        /*0558*/ 	.word	0x000000ff
        /*055c*/ 	.word	0x00000148
        /*0560*/ 	.short	0x010a
        /*0562*/ 	.byte	0x04
	.zero		1


	//   ....[72]....
        /*0564*/ 	.word	0x00003660
        /*0568*/ 	.word	0x000000ff
        /*056c*/ 	.word	0x00000140
        /*0570*/ 	.short	0x010a
        /*0572*/ 	.byte	0x04
	.zero		1


	//   ....[73]....
        /*0574*/ 	.word	0x00003700
        /*0578*/ 	.word	0x000000ff
        /*057c*/ 	.word	0x00000000
        /*0580*/ 	.short	0x0101
        /*0582*/ 	.byte	0x05
	.zero		1


	//   ....[74]....
        /*0584*/ 	.word	0x00003740
        /*0588*/ 	.word	0x000000ff
        /*058c*/ 	.word	0x00000148
        /*0590*/ 	.short	0x0106
        /*0592*/ 	.byte	0x04
	.zero		1


	//   ....[75]....
        /*0594*/ 	.word	0x00003780
        /*0598*/ 	.word	0x00000000
        /*059c*/ 	.word	0x00000148
        /*05a0*/ 	.short	0x010a
        /*05a2*/ 	.byte	0xff
	.zero		1


	//   ....[76]....
        /*05a4*/ 	.word	0x00003cb0
        /*05a8*/ 	.word	0x000000ff
        /*05ac*/ 	.word	0x00000140
        /*05b0*/ 	.short	0x010a
        /*05b2*/ 	.byte	0x12
	.zero		1


	//   ....[77]....
        /*05b4*/ 	.word	0x00003d60
        /*05b8*/ 	.word	0x000000ff
        /*05bc*/ 	.word	0x00000000
        /*05c0*/ 	.short	0x0101
        /*05c2*/ 	.byte	0x17
	.zero		1


	//   ....[78]....
        /*05c4*/ 	.word	0x00003d70
        /*05c8*/ 	.word	0x000000ff
        /*05cc*/ 	.word	0x00000160
        /*05d0*/ 	.short	0x010a
        /*05d2*/ 	.byte	0x16
	.zero		1


	//   ....[79]....
        /*05d4*/ 	.word	0x00003e00
        /*05d8*/ 	.word	0x000000ff
        /*05dc*/ 	.word	0x00000000
        /*05e0*/ 	.short	0x010a
        /*05e2*/ 	.byte	0x04
	.zero		1


	//   ....[80]....
        /*05e4*/ 	.word	0x00003e70
        /*05e8*/ 	.word	0x000000ff
        /*05ec*/ 	.word	0x00000000
        /*05f0*/ 	.short	0x010a
        /*05f2*/ 	.byte	0x10
	.zero		1


	//   ....[81]....
        /*05f4*/ 	.word	0x00003fb0
        /*05f8*/ 	.word	0x000000ff
        /*05fc*/ 	.word	0x00000000
        /*0600*/ 	.short	0x010a
        /*0602*/ 	.byte	0x04
	.zero		1


	//   ....[82]....
        /*0604*/ 	.word	0x00004200
        /*0608*/ 	.word	0x000000ff
        /*060c*/ 	.word	0x00000000
        /*0610*/ 	.short	0x010a
        /*0612*/ 	.byte	0x04
	.zero		1


	//   ....[83]....
        /*0614*/ 	.word	0x00004290
        /*0618*/ 	.word	0x000000ff
        /*061c*/ 	.word	0x00000000
        /*0620*/ 	.short	0x010a
        /*0622*/ 	.byte	0x04
	.zero		1


	//   ....[84]....
        /*0624*/ 	.word	0x000047e0
        /*0628*/ 	.word	0x000000ff
        /*062c*/ 	.word	0x00000140
        /*0630*/ 	.short	0x010a
        /*0632*/ 	.byte	0x18
	.zero		1


	//   ....[85]....
        /*0634*/ 	.word	0x00004880
        /*0638*/ 	.word	0x000000ff
        /*063c*/ 	.word	0x00000000
        /*0640*/ 	.short	0x0101
        /*0642*/ 	.byte	0x24
	.zero		1


	//   ....[86]....
        /*0644*/ 	.word	0x00004db0
        /*0648*/ 	.word	0x000000ff
        /*064c*/ 	.word	0x00000138
        /*0650*/ 	.short	0x010a
        /*0652*/ 	.byte	0x18
	.zero		1


	//   ....[87]....
        /*0654*/ 	.word	0x00004f80
        /*0658*/ 	.word	0x000000ff
        /*065c*/ 	.word	0x00000118
        /*0660*/ 	.short	0x010a
        /*0662*/ 	.byte	0x07
	.zero		1


	//   ....[88]....
        /*0664*/ 	.word	0x000052d0
        /*0668*/ 	.word	0x000000ff
        /*066c*/ 	.word	0x00000100
        /*0670*/ 	.short	0x010b
        /*0672*/ 	.byte	0x07
	.zero		1


	//   ....[89]....
        /*0674*/ 	.word	0x000052e0
        /*0678*/ 	.word	0x000000ff
        /*067c*/ 	.word	0x00000000
        /*0680*/ 	.short	0x0101
        /*0682*/ 	.byte	0x06
	.zero		1


	//   ....[90]....
        /*0684*/ 	.word	0x000052f0
        /*0688*/ 	.word	0x000000ff
        /*068c*/ 	.word	0x00000118
        /*0690*/ 	.short	0x010a
        /*0692*/ 	.byte	0x04
	.zero		1


	//   ....[91]....
        /*0694*/ 	.word	0x00005510
        /*0698*/ 	.word	0x000000ff
        /*069c*/ 	.word	0x00000100
        /*06a0*/ 	.short	0x010b
        /*06a2*/ 	.byte	0x04
	.zero		1


	//   ....[92]....
        /*06a4*/ 	.word	0x00005520
        /*06a8*/ 	.word	0x000000ff
        /*06ac*/ 	.word	0x00000000
        /*06b0*/ 	.short	0x0101
        /*06b2*/ 	.byte	0x05
	.zero		1


	//   ....[93]....
        /*06b4*/ 	.word	0x00005570
        /*06b8*/ 	.word	0x000000ff
        /*06bc*/ 	.word	0x00000000
        /*06c0*/ 	.short	0x010a
        /*06c2*/ 	.byte	0x04
	.zero		1


	//   ....[94]....
        /*06c4*/ 	.word	0x00005640
        /*06c8*/ 	.word	0x00000002
        /*06cc*/ 	.word	0x00000000
        /*06d0*/ 	.short	0x010a
        /*06d2*/ 	.byte	0xff
	.zero		1


	//   ....[95]....
        /*06d4*/ 	.word	0x000056b0
        /*06d8*/ 	.word	0x00000004
        /*06dc*/ 	.word	0x00000000
        /*06e0*/ 	.short	0x010a
        /*06e2*/ 	.byte	0xff
	.zero		1


	//   ....[96]....
        /*06e4*/ 	.word	0x00005a60
        /*06e8*/ 	.word	0x000000ff
        /*06ec*/ 	.word	0x00000140
        /*06f0*/ 	.short	0x010a
        /*06f2*/ 	.byte	0x31
	.zero		1


	//   ....[97]....
        /*06f4*/ 	.word	0x00005b30
        /*06f8*/ 	.word	0x000000ff
        /*06fc*/ 	.word	0x00000000
        /*0700*/ 	.short	0x0101
        /*0702*/ 	.byte	0x04
	.zero		1


	//   ....[98]....
        /*0704*/ 	.word	0x00006710
        /*0708*/ 	.word	0x00000000
        /*070c*/ 	.word	0x00000100
        /*0710*/ 	.short	0x010a
        /*0712*/ 	.byte	0xff
	.zero		1


	//   ....[99]....
        /*0714*/ 	.word	0x00006800
        /*0718*/ 	.word	0x00000066
        /*071c*/ 	.word	0x00000150
        /*0720*/ 	.short	0x010a
        /*0722*/ 	.byte	0xff
	.zero		1


	//   ....[100]....
        /*0724*/ 	.word	0x00006a30
        /*0728*/ 	.word	0x00000000
        /*072c*/ 	.word	0x00000100
        /*0730*/ 	.short	0x010a
        /*0732*/ 	.byte	0xff
	.zero		1


	//   ....[101]....
        /*0734*/ 	.word	0x00006b60
        /*0738*/ 	.word	0x00000066
        /*073c*/ 	.word	0x00000150
        /*0740*/ 	.short	0x010a
        /*0742*/ 	.byte	0xff
	.zero		1


	//   ....[102]....
        /*0744*/ 	.word	0x000076e0
        /*0748*/ 	.word	0x00000000
        /*074c*/ 	.word	0x00000000
        /*0750*/ 	.short	0x0101
        /*0752*/ 	.byte	0xff
	.zero		1


	//   ....[103]....
        /*0754*/ 	.word	0x000076f0
        /*0758*/ 	.word	0x00000003
        /*075c*/ 	.word	0x00000100
        /*0760*/ 	.short	0x010a
        /*0762*/ 	.byte	0xff
	.zero		1


	//   ....[104]....
        /*0764*/ 	.word	0x000077c0
        /*0768*/ 	.word	0x00000003
        /*076c*/ 	.word	0x00000100
        /*0770*/ 	.short	0x010a
        /*0772*/ 	.byte	0xff
	.zero		1


	//   ....[105]....
        /*0774*/ 	.word	0x00007c20
        /*0778*/ 	.word	0x000000ff
        /*077c*/ 	.word	0x00000000
        /*0780*/ 	.short	0x0101
        /*0782*/ 	.byte	0x05
	.zero		1


	//   ....[106]....
        /*0784*/ 	.word	0x000084e0
        /*0788*/ 	.word	0x00000002
        /*078c*/ 	.word	0x00000000
        /*0790*/ 	.short	0x0101
        /*0792*/ 	.byte	0xff
	.zero		1


	//   ....[107]....
        /*0794*/ 	.word	0x00008750
        /*0798*/ 	.word	0x000000ff
        /*079c*/ 	.word	0x00000000
        /*07a0*/ 	.short	0x0101
        /*07a2*/ 	.byte	0x04
	.zero		1


	//   ....[108]....
        /*07a4*/ 	.word	0x00008780
        /*07a8*/ 	.word	0x00000000
        /*07ac*/ 	.word	0x00000080
        /*07b0*/ 	.short	0x010a
        /*07b2*/ 	.byte	0xff
	.zero		1


	//   ....[109]....
        /*07b4*/ 	.word	0x000087e0
        /*07b8*/ 	.word	0x00000000
        /*07bc*/ 	.word	0x00000080
        /*07c0*/ 	.short	0x010a
        /*07c2*/ 	.byte	0xff
	.zero		1


	//   ....[110]....
        /*07c4*/ 	.word	0x00008840
        /*07c8*/ 	.word	0x00000000
        /*07cc*/ 	.word	0x00000140
        /*07d0*/ 	.short	0x010a
        /*07d2*/ 	.byte	0xff
	.zero		1


	//   ....[111]....
        /*07d4*/ 	.word	0x000088a0
        /*07d8*/ 	.word	0x00000000
        /*07dc*/ 	.word	0x00000000
        /*07e0*/ 	.short	0x010a
        /*07e2*/ 	.byte	0xff
	.zero		1


	//   ....[112]....
        /*07e4*/ 	.word	0x00008900
        /*07e8*/ 	.word	0x00000000
        /*07ec*/ 	.word	0x00000000
        /*07f0*/ 	.short	0x010a
        /*07f2*/ 	.byte	0xff
	.zero		1


	//   ....[113]....
        /*07f4*/ 	.word	0x00008960
        /*07f8*/ 	.word	0x00000000
        /*07fc*/ 	.word	0x00000000
        /*0800*/ 	.short	0x010a
        /*0802*/ 	.byte	0xff
	.zero		1


	//   ....[114]....
        /*0804*/ 	.word	0x000089c0
        /*0808*/ 	.word	0x00000000
        /*080c*/ 	.word	0x00000000
        /*0810*/ 	.short	0x010a
        /*0812*/ 	.byte	0xff
	.zero		1


	//   ....[115]....
        /*0814*/ 	.word	0x00008a20
        /*0818*/ 	.word	0x00000000
        /*081c*/ 	.word	0x00000000
        /*0820*/ 	.short	0x010a
        /*0822*/ 	.byte	0xff
	.zero		1


	//   ....[116]....
        /*0824*/ 	.word	0x00008a80
        /*0828*/ 	.word	0x00000000
        /*082c*/ 	.word	0x00000000
        /*0830*/ 	.short	0x010a
        /*0832*/ 	.byte	0xff
	.zero		1


	//   ....[117]....
        /*0834*/ 	.word	0x00008ae0
        /*0838*/ 	.word	0x00000000
        /*083c*/ 	.word	0x00000000
        /*0840*/ 	.short	0x010a
        /*0842*/ 	.byte	0xff
	.zero		1


	//   ....[118]....
        /*0844*/ 	.word	0x00008b40
        /*0848*/ 	.word	0x00000000
        /*084c*/ 	.word	0x00000000
        /*0850*/ 	.short	0x010a
        /*0852*/ 	.byte	0xff
	.zero		1


	//   ....[119]....
        /*0854*/ 	.word	0x00008ba0
        /*0858*/ 	.word	0x00000000
        /*085c*/ 	.word	0x00000000
        /*0860*/ 	.short	0x010a
        /*0862*/ 	.byte	0xff
	.zero		1


	//   ....[120]....
        /*0864*/ 	.word	0x00008c00
        /*0868*/ 	.word	0x00000000
        /*086c*/ 	.word	0x00000000
        /*0870*/ 	.short	0x010a
        /*0872*/ 	.byte	0xff
	.zero		1


	//   ....[121]....
        /*0874*/ 	.word	0x00008c60
        /*0878*/ 	.word	0x00000000
        /*087c*/ 	.word	0x00000000
        /*0880*/ 	.short	0x010a
        /*0882*/ 	.byte	0xff
	.zero		1


	//   ....[122]....
        /*0884*/ 	.word	0x00008cc0
        /*0888*/ 	.word	0x00000000
        /*088c*/ 	.word	0x00000000
        /*0890*/ 	.short	0x010a
        /*0892*/ 	.byte	0xff
	.zero		1


	//   ....[123]....
        /*0894*/ 	.word	0x00008d20
        /*0898*/ 	.word	0x00000000
        /*089c*/ 	.word	0x00000000
        /*08a0*/ 	.short	0x010a
        /*08a2*/ 	.byte	0xff
	.zero		1


	//   ....[124]....
        /*08a4*/ 	.word	0x00008d80
        /*08a8*/ 	.word	0x00000000
        /*08ac*/ 	.word	0x00000000
        /*08b0*/ 	.short	0x010a
        /*08b2*/ 	.byte	0xff
	.zero		1


	//   ....[125]....
        /*08b4*/ 	.word	0x00008de0
        /*08b8*/ 	.word	0x00000000
        /*08bc*/ 	.word	0x00000000
        /*08c0*/ 	.short	0x010a
        /*08c2*/ 	.byte	0xff
	.zero		1


	//   ....[126]....
        /*08c4*/ 	.word	0x00008e40
        /*08c8*/ 	.word	0x00000004
        /*08cc*/ 	.word	0x00000148
        /*08d0*/ 	.short	0x010a
        /*08d2*/ 	.byte	0xff
	.zero		1


	//   ....[127]....
        /*08d4*/ 	.word	0x00008ea0
        /*08d8*/ 	.word	0x00000004
        /*08dc*/ 	.word	0x00000140
        /*08e0*/ 	.short	0x010a
        /*08e2*/ 	.byte	0xff
	.zero		1


	//   ....[128]....
        /*08e4*/ 	.word	0x00008f00
        /*08e8*/ 	.word	0x00000000
        /*08ec*/ 	.word	0x00000140
        /*08f0*/ 	.short	0x010a
        /*08f2*/ 	.byte	0xff
	.zero		1


	//   ....[129]....
        /*08f4*/ 	.word	0x00008f60
        /*08f8*/ 	.word	0x00000005
        /*08fc*/ 	.word	0x00000160
        /*0900*/ 	.short	0x010a
        /*0902*/ 	.byte	0xff
	.zero		1


	//   ....[130]....
        /*0904*/ 	.word	0x00008fc0
        /*0908*/ 	.word	0x00000000
        /*090c*/ 	.word	0x00000000
        /*0910*/ 	.short	0x010a
        /*0912*/ 	.byte	0xff
	.zero		1


	//   ....[131]....
        /*0914*/ 	.word	0x00009020
        /*0918*/ 	.word	0x00000000
        /*091c*/ 	.word	0x00000000
        /*0920*/ 	.short	0x010a
        /*0922*/ 	.byte	0xff
	.zero		1


	//   ....[132]....
        /*0924*/ 	.word	0x00009080
        /*0928*/ 	.word	0x00000000
        /*092c*/ 	.word	0x00000000
        /*0930*/ 	.short	0x010a
        /*0932*/ 	.byte	0xff
	.zero		1


	//   ....[133]....
        /*0934*/ 	.word	0x000090e0
        /*0938*/ 	.word	0x00000000
        /*093c*/ 	.word	0x00000140
        /*0940*/ 	.short	0x010a
        /*0942*/ 	.byte	0xff
	.zero		1


	//   ....[134]....
        /*0944*/ 	.word	0x00009140
        /*0948*/ 	.word	0x00000000
        /*094c*/ 	.word	0x00000138
        /*0950*/ 	.short	0x010a
        /*0952*/ 	.byte	0xff
	.zero		1


	//   ....[135]....
        /*0954*/ 	.word	0x000091a0
        /*0958*/ 	.word	0x00000008
        /*095c*/ 	.word	0x00000118
        /*0960*/ 	.short	0x010a
        /*0962*/ 	.byte	0xff
	.zero		1


	//   ....[136]....
        /*0964*/ 	.word	0x00009200
        /*0968*/ 	.word	0x00000005
        /*096c*/ 	.word	0x00000118
        /*0970*/ 	.short	0x010a
        /*0972*/ 	.byte	0xff
	.zero		1


	//   ....[137]....
        /*0974*/ 	.word	0x00009260
        /*0978*/ 	.word	0x00000000
        /*097c*/ 	.word	0x00000000
        /*0980*/ 	.short	0x010a
        /*0982*/ 	.byte	0xff
	.zero		1


	//   ....[138]....
        /*0984*/ 	.word	0x000092b0
        /*0988*/ 	.word	0x00000002
        /*098c*/ 	.word	0x00000000
        /*0990*/ 	.short	0x010a
        /*0992*/ 	.byte	0xff
	.zero		1


	//   ....[139]....
        /*0994*/ 	.word	0x00009310
        /*0998*/ 	.word	0x00000000
        /*099c*/ 	.word	0x00000140
        /*09a0*/ 	.short	0x010a
        /*09a2*/ 	.byte	0xff
	.zero		1


	//   ....[140]....
        /*09a4*/ 	.word	0x00009360
        /*09a8*/ 	.word	0x00000000
        /*09ac*/ 	.word	0x00000100
        /*09b0*/ 	.short	0x010a
        /*09b2*/ 	.byte	0xff
	.zero		1


	//   ....[141]....
        /*09b4*/ 	.word	0x000093b0
        /*09b8*/ 	.word	0x00000066
        /*09bc*/ 	.word	0x00000150
        /*09c0*/ 	.short	0x010a
        /*09c2*/ 	.byte	0xff
	.zero		1


	//   ....[142]....
        /*09c4*/ 	.word	0x00009400
        /*09c8*/ 	.word	0x00000003
        /*09cc*/ 	.word	0x00000100
        /*09d0*/ 	.short	0x010a
        /*09d2*/ 	.byte	0xff
	.zero		1


	//----- nvinfo : EIATTR_NUM_MBARRIERS
	.align		4
.L_47:
        /*09d4*/ 	.byte	0x03, 0x38
        /*09d6*/ 	.short	0x002e


	//----- nvinfo : EIATTR_EXIT_INSTR_OFFSETS
	.align		4
        /*09d8*/ 	.byte	0x04, 0x1c
        /*09da*/ 	.short	(.L_49 - .L_48)


	//   ....[0]....
.L_48:
        /*09dc*/ 	.word	0x000034a0


	//   ....[1]....
        /*09e0*/ 	.word	0x00003750


	//   ....[2]....
        /*09e4*/ 	.word	0x000037b0


	//   ....[3]....
        /*09e8*/ 	.word	0x00004500


	//   ....[4]....
        /*09ec*/ 	.word	0x000056e0


	//   ....[5]....
        /*09f0*/ 	.word	0x00005720


	//   ....[6]....
        /*09f4*/ 	.word	0x00008630


	//   ....[7]....
        /*09f8*/ 	.word	0x000086b0


	//   ....[8]....
        /*09fc*/ 	.word	0x000086e0


	//   ....[9]....
        /*0a00*/ 	.word	0x00008760


	//----- nvinfo : EIATTR_MAX_THREADS
	.align		4
.L_49:
        /*0a04*/ 	.byte	0x04, 0x05
        /*0a06*/ 	.short	(.L_51 - .L_50)
.L_50:
        /*0a08*/ 	.word	0x00000100
        /*0a0c*/ 	.word	0x00000001
        /*0a10*/ 	.word	0x00000001


	//----- nvinfo : EIATTR_CRS_STACK_SIZE
	.align		4
.L_51:
        /*0a14*/ 	.byte	0x04, 0x1e
        /*0a16*/ 	.short	(.L_53 - .L_52)
.L_52:
        /*0a18*/ 	.word	0x00000000


	//----- nvinfo : EIATTR_CBANK_PARAM_SIZE
	.align		4
.L_53:
        /*0a1c*/ 	.byte	0x03, 0x19
        /*0a1e*/ 	.short	0x0900


	//----- nvinfo : EIATTR_PARAM_CBANK
	.align		4
        /*0a20*/ 	.byte	0x04, 0x0a
        /*0a22*/ 	.short	(.L_55 - .L_54)
	.align		4
.L_54:
        /*0a24*/ 	.word	index@(.nv.constant0._ZN7cutlass13device_kernelINS_4conv6kernel13ConvUniversalINS1_16ConvProblemShapeILNS1_8OperatorE0ELi3EEENS1_10collective14CollectiveConvINS1_47MainloopSm100TmaUmmaWarpSpecializedImplicitGemmILS5_0ELi16ELi3ELi1ELi2EN4cute5tupleIJNSA_1CILi1EEESD_SD_EEEEENSB_IJNSC_ILi128EEENSC_ILi64EEENSB_IJNSC_ILi32EEEEEEEEENS_6half_tESL_NSA_8TiledMMAINSA_8MMA_AtomIJNSA_20SM100_MMA_F16BF16_SSISL_SL_fLi128ELi64ELNSA_4UMMA5MajorE0ELSQ_0ELNSP_7ScaleInE0ELSR_0EEEEEENSA_6LayoutISE_NSB_IJNSC_ILi0EEESV_SV_EEEEENSB_IJNSA_10UnderscoreESY_SY_EEEEENS7_6detail27Sm100ImplicitGemmTileTraitsINSA_20SM90_TMA_LOAD_IM2COLENSA_14ComposedLayoutINSA_7SwizzleILi2ELi4ELi3EEENSA_18smem_ptr_flag_bitsILi16EEENSU_INSB_IJNSC_ILi8EEESI_EEENSB_IJSI_SD_EEEEEEEvEENS12_INSA_13SM90_TMA_LOADES1D_vEEEENS_8epilogue10collective18CollectiveEpilogueINS1I_23Sm100TmaWarpSpecializedILi3ELi2ELi32ELb1ELb0EEEJSK_NSB_IJNSU_ISG_SD_EENSU_ISI_SD_EEEEESL_NSB_IJNSB_IJllllEEESD_SV_EEESL_S1R_NS1I_6fusion15FusionCallbacksIS1M_NS1S_17LinearCombinationISL_fSL_fLNS_15FloatRoundStyleE2EEESK_S1P_JEEENSA_5SM1004TMEM4LOAD26SM100_TMEM_LOAD_32dp32b32xES13_S1D_NSA_39AutoVectorizingCopyWithAssumedAlignmentILi128EEENSA_21SM90_TMA_STORE_IM2COLES1D_S23_S23_EEEvvEEEEvNT_6ParamsE)
        /*0a28*/ 	.short	0x0380
        /*0a2a*/ 	.short	0x0900


	//----- nvinfo : EIATTR_SW_WAR
	.align		4
.L_55:
        /*0a2c*/ 	.byte	0x04, 0x36
        /*0a2e*/ 	.short	(.L_57 - .L_56)
.L_56:
        /*0a30*/ 	.word	0x00000008
.L_57:


//--------------------- .nv.callgraph             --------------------------
	.section	.nv.callgraph,"",@"SHT_CUDA_CALLGRAPH"
	.align	4
	.sectionentsize	8
	.align		4
        /*0000*/ 	.word	0x00000000
	.align		4
        /*0004*/ 	.word	0xffffffff
	.align		4
        /*0008*/ 	.word	index@(_ZN7cutlass13device_kernelINS_4conv6kernel13ConvUniversalINS1_16ConvProblemShapeILNS1_8OperatorE0ELi3EEENS1_10collective14CollectiveConvINS1_47MainloopSm100TmaUmmaWarpSpecializedImplicitGemmILS5_0ELi16ELi3ELi1ELi2EN4cute5tupleIJNSA_1CILi1EEESD_SD_EEEEENSB_IJNSC_ILi128EEENSC_ILi64EEENSB_IJNSC_ILi32EEEEEEEEENS_6half_tESL_NSA_8TiledMMAINSA_8MMA_AtomIJNSA_20SM100_MMA_F16BF16_SSISL_SL_fLi128ELi64ELNSA_4UMMA5MajorE0ELSQ_0ELNSP_7ScaleInE0ELSR_0EEEEEENSA_6LayoutISE_NSB_IJNSC_ILi0EEESV_SV_EEEEENSB_IJNSA_10UnderscoreESY_SY_EEEEENS7_6detail27Sm100ImplicitGemmTileTraitsINSA_20SM90_TMA_LOAD_IM2COLENSA_14ComposedLayoutINSA_7SwizzleILi2ELi4ELi3EEENSA_18smem_ptr_flag_bitsILi16EEENSU_INSB_IJNSC_ILi8EEESI_EEENSB_IJSI_SD_EEEEEEEvEENS12_INSA_13SM90_TMA_LOADES1D_vEEEENS_8epilogue10collective18CollectiveEpilogueINS1I_23Sm100TmaWarpSpecializedILi3ELi2ELi32ELb1ELb0EEEJSK_NSB_IJNSU_ISG_SD_EENSU_ISI_SD_EEEEESL_NSB_IJNSB_IJllllEEESD_SV_EEESL_S1R_NS1I_6fusion15FusionCallbacksIS1M_NS1S_17LinearCombinationISL_fSL_fLNS_15FloatRoundStyleE2EEESK_S1P_JEEENSA_5SM1004TMEM4LOAD26SM100_TMEM_LOAD_32dp32b32xES13_S1D_NSA_39AutoVectorizingCopyWithAssumedAlignmentILi128EEENSA_21SM90_TMA_STORE_IM2COLES1D_S23_S23_EEEvvEEEEvNT_6ParamsE)
	.align		4
        /*000c*/ 	.word	index@(__assertfail)
	.align		4
        /*0010*/ 	.word	0x00000000
	.align		4
        /*0014*/ 	.word	0xfffffffe
	.align		4
        /*0018*/ 	.word	0x00000000
	.align		4
        /*001c*/ 	.word	0xfffffffd
	.align		4
        /*0020*/ 	.word	0x00000000
	.align		4
        /*0024*/ 	.word	0xfffffffc


//--------------------- .nv.constant4             --------------------------
	.section	.nv.constant4,"a",@progbits
	.align	8
	.align		8
.nv.constant4:
        /*0000*/ 	.dword	__assertfail
	.align		8
        /*0008*/ 	.dword	__unnamed_1
	.align		8
        /*0010*/ 	.dword	__unnamed_2
	.align		8
        /*0018*/ 	.dword	_ZN39_INTERNAL_6cb775b4_4_k_cu_bf44a1b1_31234cuda3std3__45__cpo5beginE
	.align		8
        /*0020*/ 	.dword	_ZN39_INTERNAL_6cb775b4_4_k_cu_bf44a1b1_31234cuda3std3__45__cpo3endE
	.align		8
        /*0028*/ 	.dword	_ZN39_INTERNAL_6cb775b4_4_k_cu_bf44a1b1_31234cuda3std3__45__cpo6cbeginE
	.align		8
        /*0030*/ 	.dword	_ZN39_INTERNAL_6cb775b4_4_k_cu_bf44a1b1_31234cuda3std3__45__cpo4cendE
	.align		8
        /*0038*/ 	.dword	_ZN39_INTERNAL_6cb775b4_4_k_cu_bf44a1b1_31234cuda3std3__441_GLOBAL__N__6cb775b4_4_k_cu_bf44a1b1_31236ignoreE
	.align		8
        /*0040*/ 	.dword	_ZN39_INTERNAL_6cb775b4_4_k_cu_bf44a1b1_31234cuda3std3__419piecewise_constructE
	.align		8
        /*0048*/ 	.dword	_ZN39_INTERNAL_6cb775b4_4_k_cu_bf44a1b1_31234cuda3std3__48in_placeE
	.align		8
        /*0050*/ 	.dword	_ZN39_INTERNAL_6cb775b4_4_k_cu_bf44a1b1_31234cuda3std6ranges3__45__cpo4swapE
	.align		8
        /*0058*/ 	.dword	_ZN39_INTERNAL_6cb775b4_4_k_cu_bf44a1b1_31234cuda3std6ranges3__45__cpo9iter_moveE
	.align		8
        /*0060*/ 	.dword	_ZN39_INTERNAL_6cb775b4_4_k_cu_bf44a1b1_31234cute7productE
	.align		8
        /*0068*/ 	.dword	_ZN39_INTERNAL_6cb775b4_4_k_cu_bf44a1b1_31234cute1_E
	.align		8
        /*0070*/ 	.dword	$str$27
	.align		8
        /*0078*/ 	.dword	$str$28
	.align		8
        /*0080*/ 	.dword	$str$29
	.align		8
        /*0088*/ 	.dword	$str$30


//--------------------- .text._ZN7cutlass13device_kernelINS_4conv6kernel13ConvUniversalINS1_16ConvProblemShapeILNS1_8OperatorE0ELi3EEENS1_10collective14CollectiveConvINS1_47MainloopSm100TmaUmmaWarpSpecializedImplicitGemmILS5_0ELi16ELi3ELi1ELi2EN4cute5tupleIJNSA_1CILi1EEESD_SD_EEEEENSB_IJNSC_ILi128EEENSC_ILi64EEENSB_IJNSC_ILi32EEEEEEEEENS_6half_tESL_NSA_8TiledMMAINSA_8MMA_AtomIJNSA_20SM100_MMA_F16BF16_SSISL_SL_fLi128ELi64ELNSA_4UMMA5MajorE0ELSQ_0ELNSP_7ScaleInE0ELSR_0EEEEEENSA_6LayoutISE_NSB_IJNSC_ILi0EEESV_SV_EEEEENSB_IJNSA_10UnderscoreESY_SY_EEEEENS7_6detail27Sm100ImplicitGemmTileTraitsINSA_20SM90_TMA_LOAD_IM2COLENSA_14ComposedLayoutINSA_7SwizzleILi2ELi4ELi3EEENSA_18smem_ptr_flag_bitsILi16EEENSU_INSB_IJNSC_ILi8EEESI_EEENSB_IJSI_SD_EEEEEEEvEENS12_INSA_13SM90_TMA_LOADES1D_vEEEENS_8epilogue10collective18CollectiveEpilogueINS1I_23Sm100TmaWarpSpecializedILi3ELi2ELi32ELb1ELb0EEEJSK_NSB_IJNSU_ISG_SD_EENSU_ISI_SD_EEEEESL_NSB_IJNSB_IJllllEEESD_SV_EEESL_S1R_NS1I_6fusion15FusionCallbacksIS1M_NS1S_17LinearCombinationISL_fSL_fLNS_15FloatRoundStyleE2EEESK_S1P_JEEENSA_5SM1004TMEM4LOAD26SM100_TMEM_LOAD_32dp32b32xES13_S1D_NSA_39AutoVectorizingCopyWithAssumedAlignmentILi128EEENSA_21SM90_TMA_STORE_IM2COLES1D_S23_S23_EEEvvEEEEvNT_6ParamsE --------------------------
	.section	.text._ZN7cutlass13device_kernelINS_4conv6kernel13ConvUniversalINS1_16ConvProblemShapeILNS1_8OperatorE0ELi3EEENS1_10collective14CollectiveConvINS1_47MainloopSm100TmaUmmaWarpSpecializedImplicitGemmILS5_0ELi16ELi3ELi1ELi2EN4cute5tupleIJNSA_1CILi1EEESD_SD_EEEEENSB_IJNSC_ILi128EEENSC_ILi64EEENSB_IJNSC_ILi32EEEEEEEEENS_6half_tESL_NSA_8TiledMMAINSA_8MMA_AtomIJNSA_20SM100_MMA_F16BF16_SSISL_SL_fLi128ELi64ELNSA_4UMMA5MajorE0ELSQ_0ELNSP_7ScaleInE0ELSR_0EEEEEENSA_6LayoutISE_NSB_IJNSC_ILi0EEESV_SV_EEEEENSB_IJNSA_10UnderscoreESY_SY_EEEEENS7_6detail27Sm100ImplicitGemmTileTraitsINSA_20SM90_TMA_LOAD_IM2COLENSA_14ComposedLayoutINSA_7SwizzleILi2ELi4ELi3EEENSA_18smem_ptr_flag_bitsILi16EEENSU_INSB_IJNSC_ILi8EEESI_EEENSB_IJSI_SD_EEEEEEEvEENS12_INSA_13SM90_TMA_LOADES1D_vEEEENS_8epilogue10collective18CollectiveEpilogueINS1I_23Sm100TmaWarpSpecializedILi3ELi2ELi32ELb1ELb0EEEJSK_NSB_IJNSU_ISG_SD_EENSU_ISI_SD_EEEEESL_NSB_IJNSB_IJllllEEESD_SV_EEESL_S1R_NS1I_6fusion15FusionCallbacksIS1M_NS1S_17LinearCombinationISL_fSL_fLNS_15FloatRoundStyleE2EEESK_S1P_JEEENSA_5SM1004TMEM4LOAD26SM100_TMEM_LOAD_32dp32b32xES13_S1D_NSA_39AutoVectorizingCopyWithAssumedAlignmentILi128EEENSA_21SM90_TMA_STORE_IM2COLES1D_S23_S23_EEEvvEEEEvNT_6ParamsE,"ax",@progbits
	.align	128
.text._ZN7cutlass13device_kernelINS_4conv6kernel13ConvUniversalINS1_16ConvProblemShapeILNS1_8OperatorE0ELi3EEENS1_10collective14CollectiveConvINS1_47MainloopSm100TmaUmmaWarpSpecializedImplicitGemmILS5_0ELi16ELi3ELi1ELi2EN4cute5tupleIJNSA_1CILi1EEESD_SD_EEEEENSB_IJNSC_ILi128EEENSC_ILi64EEENSB_IJNSC_ILi32EEEEEEEEENS_6half_tESL_NSA_8TiledMMAINSA_8MMA_AtomIJNSA_20SM100_MMA_F16BF16_SSISL_SL_fLi128ELi64ELNSA_4UMMA5MajorE0ELSQ_0ELNSP_7ScaleInE0ELSR_0EEEEEENSA_6LayoutISE_NSB_IJNSC_ILi0EEESV_SV_EEEEENSB_IJNSA_10UnderscoreESY_SY_EEEEENS7_6detail27Sm100ImplicitGemmTileTraitsINSA_20SM90_TMA_LOAD_IM2COLENSA_14ComposedLayoutINSA_7SwizzleILi2ELi4ELi3EEENSA_18smem_ptr_flag_bitsILi16EEENSU_INSB_IJNSC_ILi8EEESI_EEENSB_IJSI_SD_EEEEEEEvEENS12_INSA_13SM90_TMA_LOADES1D_vEEEENS_8epilogue10collective18CollectiveEpilogueINS1I_23Sm100TmaWarpSpecializedILi3ELi2ELi32ELb1ELb0EEEJSK_NSB_IJNSU_ISG_SD_EENSU_ISI_SD_EEEEESL_NSB_IJNSB_IJllllEEESD_SV_EEESL_S1R_NS1I_6fusion15FusionCallbacksIS1M_NS1S_17LinearCombinationISL_fSL_fLNS_15FloatRoundStyleE2EEESK_S1P_JEEENSA_5SM1004TMEM4LOAD26SM100_TMEM_LOAD_32dp32b32xES13_S1D_NSA_39AutoVectorizingCopyWithAssumedAlignmentILi128EEENSA_21SM90_TMA_STORE_IM2COLES1D_S23_S23_EEEvvEEEEvNT_6ParamsE:
        .type           _ZN7cutlass13device_kernelINS_4conv6kernel13ConvUniversalINS1_16ConvProblemShapeILNS1_8OperatorE0ELi3EEENS1_10collective14CollectiveConvINS1_47MainloopSm100TmaUmmaWarpSpecializedImplicitGemmILS5_0ELi16ELi3ELi1ELi2EN4cute5tupleIJNSA_1CILi1EEESD_SD_EEEEENSB_IJNSC_ILi128EEENSC_ILi64EEENSB_IJNSC_ILi32EEEEEEEEENS_6half_tESL_NSA_8TiledMMAINSA_8MMA_AtomIJNSA_20SM100_MMA_F16BF16_SSISL_SL_fLi128ELi64ELNSA_4UMMA5MajorE0ELSQ_0ELNSP_7ScaleInE0ELSR_0EEEEEENSA_6LayoutISE_NSB_IJNSC_ILi0EEESV_SV_EEEEENSB_IJNSA_10UnderscoreESY_SY_EEEEENS7_6detail27Sm100ImplicitGemmTileTraitsINSA_20SM90_TMA_LOAD_IM2COLENSA_14ComposedLayoutINSA_7SwizzleILi2ELi4ELi3EEENSA_18smem_ptr_flag_bitsILi16EEENSU_INSB_IJNSC_ILi8EEESI_EEENSB_IJSI_SD_EEEEEEEvEENS12_INSA_13SM90_TMA_LOADES1D_vEEEENS_8epilogue10collective18CollectiveEpilogueINS1I_23Sm100TmaWarpSpecializedILi3ELi2ELi32ELb1ELb0EEEJSK_NSB_IJNSU_ISG_SD_EENSU_ISI_SD_EEEEESL_NSB_IJNSB_IJllllEEESD_SV_EEESL_S1R_NS1I_6fusion15FusionCallbacksIS1M_NS1S_17LinearCombinationISL_fSL_fLNS_15FloatRoundStyleE2EEESK_S1P_JEEENSA_5SM1004TMEM4LOAD26SM100_TMEM_LOAD_32dp32b32xES13_S1D_NSA_39AutoVectorizingCopyWithAssumedAlignmentILi128EEENSA_21SM90_TMA_STORE_IM2COLES1D_S23_S23_EEEvvEEEEvNT_6ParamsE,@function
        .size           _ZN7cutlass13device_kernelINS_4conv6kernel13ConvUniversalINS1_16ConvProblemShapeILNS1_8OperatorE0ELi3EEENS1_10collective14CollectiveConvINS1_47MainloopSm100TmaUmmaWarpSpecializedImplicitGemmILS5_0ELi16ELi3ELi1ELi2EN4cute5tupleIJNSA_1CILi1EEESD_SD_EEEEENSB_IJNSC_ILi128EEENSC_ILi64EEENSB_IJNSC_ILi32EEEEEEEEENS_6half_tESL_NSA_8TiledMMAINSA_8MMA_AtomIJNSA_20SM100_MMA_F16BF16_SSISL_SL_fLi128ELi64ELNSA_4UMMA5MajorE0ELSQ_0ELNSP_7ScaleInE0ELSR_0EEEEEENSA_6LayoutISE_NSB_IJNSC_ILi0EEESV_SV_EEEEENSB_IJNSA_10UnderscoreESY_SY_EEEEENS7_6detail27Sm100ImplicitGemmTileTraitsINSA_20SM90_TMA_LOAD_IM2COLENSA_14ComposedLayoutINSA_7SwizzleILi2ELi4ELi3EEENSA_18smem_ptr_flag_bitsILi16EEENSU_INSB_IJNSC_ILi8EEESI_EEENSB_IJSI_SD_EEEEEEEvEENS12_INSA_13SM90_TMA_LOADES1D_vEEEENS_8epilogue10collective18CollectiveEpilogueINS1I_23Sm100TmaWarpSpecializedILi3ELi2ELi32ELb1ELb0EEEJSK_NSB_IJNSU_ISG_SD_EENSU_ISI_SD_EEEEESL_NSB_IJNSB_IJllllEEESD_SV_EEESL_S1R_NS1I_6fusion15FusionCallbacksIS1M_NS1S_17LinearCombinationISL_fSL_fLNS_15FloatRoundStyleE2EEESK_S1P_JEEENSA_5SM1004TMEM4LOAD26SM100_TMEM_LOAD_32dp32b32xES13_S1D_NSA_39AutoVectorizingCopyWithAssumedAlignmentILi128EEENSA_21SM90_TMA_STORE_IM2COLES1D_S23_S23_EEEvvEEEEvNT_6ParamsE,(.L_x_180 - _ZN7cutlass13device_kernelINS_4conv6kernel13ConvUniversalINS1_16ConvProblemShapeILNS1_8OperatorE0ELi3EEENS1_10collective14CollectiveConvINS1_47MainloopSm100TmaUmmaWarpSpecializedImplicitGemmILS5_0ELi16ELi3ELi1ELi2EN4cute5tupleIJNSA_1CILi1EEESD_SD_EEEEENSB_IJNSC_ILi128EEENSC_ILi64EEENSB_IJNSC_ILi32EEEEEEEEENS_6half_tESL_NSA_8TiledMMAINSA_8MMA_AtomIJNSA_20SM100_MMA_F16BF16_SSISL_SL_fLi128ELi64ELNSA_4UMMA5MajorE0ELSQ_0ELNSP_7ScaleInE0ELSR_0EEEEEENSA_6LayoutISE_NSB_IJNSC_ILi0EEESV_SV_EEEEENSB_IJNSA_10UnderscoreESY_SY_EEEEENS7_6detail27Sm100ImplicitGemmTileTraitsINSA_20SM90_TMA_LOAD_IM2COLENSA_14ComposedLayoutINSA_7SwizzleILi2ELi4ELi3EEENSA_18smem_ptr_flag_bitsILi16EEENSU_INSB_IJNSC_ILi8EEESI_EEENSB_IJSI_SD_EEEEEEEvEENS12_INSA_13SM90_TMA_LOADES1D_vEEEENS_8epilogue10collective18CollectiveEpilogueINS1I_23Sm100TmaWarpSpecializedILi3ELi2ELi32ELb1ELb0EEEJSK_NSB_IJNSU_ISG_SD_EENSU_ISI_SD_EEEEESL_NSB_IJNSB_IJllllEEESD_SV_EEESL_S1R_NS1I_6fusion15FusionCallbacksIS1M_NS1S_17LinearCombinationISL_fSL_fLNS_15FloatRoundStyleE2EEESK_S1P_JEEENSA_5SM1004TMEM4LOAD26SM100_TMEM_LOAD_32dp32b32xES13_S1D_NSA_39AutoVectorizingCopyWithAssumedAlignmentILi128EEENSA_21SM90_TMA_STORE_IM2COLES1D_S23_S23_EEEvvEEEEvNT_6ParamsE)
        .other          _ZN7cutlass13device_kernelINS_4conv6kernel13ConvUniversalINS1_16ConvProblemShapeILNS1_8OperatorE0ELi3EEENS1_10collective14CollectiveConvINS1_47MainloopSm100TmaUmmaWarpSpecializedImplicitGemmILS5_0ELi16ELi3ELi1ELi2EN4cute5tupleIJNSA_1CILi1EEESD_SD_EEEEENSB_IJNSC_ILi128EEENSC_ILi64EEENSB_IJNSC_ILi32EEEEEEEEENS_6half_tESL_NSA_8TiledMMAINSA_8MMA_AtomIJNSA_20SM100_MMA_F16BF16_SSISL_SL_fLi128ELi64ELNSA_4UMMA5MajorE0ELSQ_0ELNSP_7ScaleInE0ELSR_0EEEEEENSA_6LayoutISE_NSB_IJNSC_ILi0EEESV_SV_EEEEENSB_IJNSA_10UnderscoreESY_SY_EEEEENS7_6detail27Sm100ImplicitGemmTileTraitsINSA_20SM90_TMA_LOAD_IM2COLENSA_14ComposedLayoutINSA_7SwizzleILi2ELi4ELi3EEENSA_18smem_ptr_flag_bitsILi16EEENSU_INSB_IJNSC_ILi8EEESI_EEENSB_IJSI_SD_EEEEEEEvEENS12_INSA_13SM90_TMA_LOADES1D_vEEEENS_8epilogue10collective18CollectiveEpilogueINS1I_23Sm100TmaWarpSpecializedILi3ELi2ELi32ELb1ELb0EEEJSK_NSB_IJNSU_ISG_SD_EENSU_ISI_SD_EEEEESL_NSB_IJNSB_IJllllEEESD_SV_EEESL_S1R_NS1I_6fusion15FusionCallbacksIS1M_NS1S_17LinearCombinationISL_fSL_fLNS_15FloatRoundStyleE2EEESK_S1P_JEEENSA_5SM1004TMEM4LOAD26SM100_TMEM_LOAD_32dp32b32xES13_S1D_NSA_39AutoVectorizingCopyWithAssumedAlignmentILi128EEENSA_21SM90_TMA_STORE_IM2COLES1D_S23_S23_EEEvvEEEEvNT_6ParamsE,@"STO_CUDA_ENTRY STV_DEFAULT"
_ZN7cutlass13device_kernelINS_4conv6kernel13ConvUniversalINS1_16ConvProblemShapeILNS1_8OperatorE0ELi3EEENS1_10collective14CollectiveConvINS1_47MainloopSm100TmaUmmaWarpSpecializedImplicitGemmILS5_0ELi16ELi3ELi1ELi2EN4cute5tupleIJNSA_1CILi1EEESD_SD_EEEEENSB_IJNSC_ILi128EEENSC_ILi64EEENSB_IJNSC_ILi32EEEEEEEEENS_6half_tESL_NSA_8TiledMMAINSA_8MMA_AtomIJNSA_20SM100_MMA_F16BF16_SSISL_SL_fLi128ELi64ELNSA_4UMMA5MajorE0ELSQ_0ELNSP_7ScaleInE0ELSR_0EEEEEENSA_6LayoutISE_NSB_IJNSC_ILi0EEESV_SV_EEEEENSB_IJNSA_10UnderscoreESY_SY_EEEEENS7_6detail27Sm100ImplicitGemmTileTraitsINSA_20SM90_TMA_LOAD_IM2COLENSA_14ComposedLayoutINSA_7SwizzleILi2ELi4ELi3EEENSA_18smem_ptr_flag_bitsILi16EEENSU_INSB_IJNSC_ILi8EEESI_EEENSB_IJSI_SD_EEEEEEEvEENS12_INSA_13SM90_TMA_LOADES1D_vEEEENS_8epilogue10collective18CollectiveEpilogueINS1I_23Sm100TmaWarpSpecializedILi3ELi2ELi32ELb1ELb0EEEJSK_NSB_IJNSU_ISG_SD_EENSU_ISI_SD_EEEEESL_NSB_IJNSB_IJllllEEESD_SV_EEESL_S1R_NS1I_6fusion15FusionCallbacksIS1M_NS1S_17LinearCombinationISL_fSL_fLNS_15FloatRoundStyleE2EEESK_S1P_JEEENSA_5SM1004TMEM4LOAD26SM100_TMEM_LOAD_32dp32b32xES13_S1D_NSA_39AutoVectorizingCopyWithAssumedAlignmentILi128EEENSA_21SM90_TMA_STORE_IM2COLES1D_S23_S23_EEEvvEEEEvNT_6ParamsE:
[----:B------:R-:W1:Y:S01]  /*0000*/  LDC R1, c[0x0][0x37c] ;  /* 0x0000df00ff017b82 */ /* 0x000e620000000800 */
[----:B------:R-:W2:Y:S07]  /*0010*/  S2R R99, SR_TID.X ;  /* 0x0000000000637919 */ /* 0x000eae0000002100 */
[----:B------:R-:W3:Y:S01]  /*0020*/  LDC.64 R2, c[0x0][0x990] ;  /* 0x00026400ff027b82 */ /* 0x000ee20000000a00 */
[----:B------:R-:W-:Y:S01]  /*0030*/  ELECT P2, URZ, PT ;  /* 0x0000000000ff782f */ /* 0x000fe20003840000 */
[----:B-1----:R-:W-:Y:S01]  /*0040*/  VIADD R1, R1, 0xfffffff8 ;  /* 0xfffffff801017836 */ /* 0x002fe20000000000 */
[----:B------:R-:W-:-:S02]  /*0050*/  PRMT R90, RZ, 0x7610, R90 ;  /* 0x00007610ff5a7816 */ /* 0x000fc4000000005a */
[----:B---3--:R-:W-:-:S04]  /*0060*/  ISETP.NE.U32.AND P0, PT, R2, RZ, PT ;  /* 0x000000ff0200720c */ /* 0x008fc80003f05070 */
[----:B------:R-:W-:Y:S02]  /*0070*/  ISETP.NE.AND.EX P0, PT, R3, RZ, PT, P0 ;  /* 0x000000ff0300720c */ /* 0x000fe40003f05300 */
[----:B--2---:R-:W-:-:S05]  /*0080*/  SHF.R.U32.HI R91, RZ, 0x5, R99 ;  /* 0x00000005ff5b7819 */ /* 0x004fca0000011663 */
[----:B------:R-:W1:Y:S02]  /*0090*/  SHFL.IDX PT, R0, R91, RZ, 0x1f ;  /* 0x00001fff5b007589 */ /* 0x000e6400000e0000 */
[----:B-1----:R-:W-:-:S04]  /*00a0*/  R2UR UR15, R0 ;  /* 0x00000000000f72ca */ /* 0x002fc800000e0000 */
[----:B------:R-:W-:Y:S05]  /*00b0*/  @P0 BRA `(.L_x_0) ;  /* 0x0000000000300947 */ /* 0x000fea0003800000 */
[----:B------:R-:W1:Y:S02]  /*00c0*/  LDCU.64 UR4, c[0x0][0x988] ;  /* 0x00013100ff0477ac */ /* 0x000e640008000a00 */
[----:B-1----:R-:W-:-:S04]  /*00d0*/  UISETP.NE.U32.AND UP0, UPT, UR4, URZ, UPT ;  /* 0x000000ff0400728c */ /* 0x002fc8000bf05070 */
[----:B------:R-:W-:-:S09]  /*00e0*/  UISETP.NE.AND.EX UP0, UPT, UR5, URZ, UPT, UP0 ;  /* 0x000000ff0500728c */ /* 0x000fd2000bf05300 */
[----:B------:R-:W-:Y:S05]  /*00f0*/  BRA.U !UP0, `(.L_x_1) ;  /* 0x0000000108147547 */ /* 0x000fea000b800000 */
[----:B------:R-:W1:Y:S01]  /*0100*/  LDC.64 R4, c[0x0][0x988] ;  /* 0x00026200ff047b82 */ /* 0x000e620000000a00 */
[----:B------:R-:W1:Y:S02]  /*0110*/  LDCU.64 UR4, c[0x0][0x358] ;  /* 0x00006b00ff0477ac */ /* 0x000e640008000a00 */
[----:B-1----:R1:W5:Y:S01]  /*0120*/  LDG.E R41, desc[UR4][R4.64] ;  /* 0x0000000404297981 */ /* 0x002362000c1e1900 */
[----:B------:R-:W-:Y:S01]  /*0130*/  HFMA2 R90, -RZ, RZ, 0, 5.9604644775390625e-08 ;  /* 0x00000001ff5a7431 */ /* 0x000fe200000001ff */
[----:B------:R-:W-:Y:S05]  /*0140*/  BRA `(.L_x_0) ;  /* 0x00000000000c7947 */ /* 0x000fea0003800000 */
.L_x_1:
[----:B------:R-:W1:Y:S01]  /*0150*/  LDCU UR4, c[0x0][0x980] ;  /* 0x00013000ff0477ac */ /* 0x000e620008000800 */
[----:B------:R-:W-:Y:S01]  /*0160*/  HFMA2 R90, -RZ, RZ, 0, 5.9604644775390625e-08 ;  /* 0x00000001ff5a7431 */ /* 0x000fe200000001ff */
[----:B-1----:R-:W-:-:S07]  /*0170*/  MOV R41, UR4 ;  /* 0x0000000400297c02 */ /* 0x002fce0008000f00 */
.L_x_0:
[----:B------:R-:W2:Y:S02]  /*0180*/  LDCU.64 UR4, c[0x0][0x9b0] ;  /* 0x00013600ff0477ac */ /* 0x000ea40008000a00 */
[----:B--2---:R-:W-:-:S04]  /*0190*/  UISETP.NE.U32.AND UP0, UPT, UR4, URZ, UPT ;  /* 0x000000ff0400728c */ /* 0x004fc8000bf05070 */
[----:B------:R-:W-:-:S09]  /*01a0*/  UISETP.NE.AND.EX UP0, UPT, UR5, URZ, UPT, UP0 ;  /* 0x000000ff0500728c */ /* 0x000fd2000bf05300 */
[----:B------:R-:W-:Y:S05]  /*01b0*/  BRA.U UP0, `(.L_x_2) ;  /* 0x0000000100287547 */ /* 0x000fea000b800000 */
[----:B------:R-:W2:Y:S02]  /*01c0*/  LDCU.64 UR4, c[0x0][0x9a8] ;  /* 0x00013500ff0477ac */ /* 0x000ea40008000a00 */
[----:B--2---:R-:W-:-:S04]  /*01d0*/  UISETP.NE.U32.AND UP0, UPT, UR4, URZ, UPT ;  /* 0x000000ff0400728c */ /* 0x004fc8000bf05070 */
[----:B------:R-:W-:-:S09]  /*01e0*/  UISETP.NE.AND.EX UP0, UPT, UR5, URZ, UPT, UP0 ;  /* 0x000000ff0500728c */ /* 0x000fd2000bf05300 */
[----:B------:R-:W-:Y:S05]  /*01f0*/  BRA.U !UP0, `(.L_x_3) ;  /* 0x0000000108107547 */ /* 0x000fea000b800000 */
[----:B------:R-:W2:Y:S01]  /*0200*/  LDC.64 R38, c[0x0][0x9a8] ;  /* 0x00026a00ff267b82 */ /* 0x000ea20000000a00 */
[----:B------:R-:W2:Y:S02]  /*0210*/  LDCU.64 UR4, c[0x0][0x358] ;  /* 0x00006b00ff0477ac */ /* 0x000ea40008000a00 */
[----:B--2---:R2:W5:Y:S01]  /*0220*/  LDG.E R38, desc[UR4][R38.64] ;  /* 0x0000000426267981 */ /* 0x004562000c1e1900 */
[----:B------:R-:W-:Y:S05]  /*0230*/  BRA `(.L_x_2) ;  /* 0x0000000000087947 */ /* 0x000fea0003800000 */
.L_x_3:
[----:B------:R-:W2:Y:S02]  /*0240*/  LDCU UR4, c[0x0][0x9a0] ;  /* 0x00013400ff0477ac */ /* 0x000ea40008000800 */
[----:B--2---:R-:W-:Y:S02]  /*0250*/  MOV R38, UR4 ;  /* 0x0000000400267c02 */ /* 0x004fe40008000f00 */
.L_x_2:
[----:B-1----:R-:W1:Y:S01]  /*0260*/  LDC.64 R4, c[0x0][0x988] ;  /* 0x00026200ff047b82 */ /* 0x002e620000000a00 */
[----:B------:R-:W-:Y:S01]  /*0270*/  IMAD.U32 R0, RZ, RZ, UR15 ;  /* 0x0000000fff007e24 */ /* 0x000fe2000f8e00ff */
[----:B------:R-:W-:Y:S01]  /*0280*/  ISETP.EQ.U32.AND P4, PT, R2, RZ, PT ;  /* 0x000000ff0200720c */ /* 0x000fe20003f82070 */
[----:B------:R-:W-:Y:S03]  /*0290*/  BSSY.RECONVERGENT B0, `(.L_x_4) ;  /* 0x0000012000007945 */ /* 0x000fe60003800200 */
[----:B------:R-:W-:Y:S02]  /*02a0*/  ISETP.NE.OR P1, PT, R0, 0x1, !P2 ;  /* 0x000000010000780c */ /* 0x000fe40005725670 */
[----:B-1----:R-:W-:-:S04]  /*02b0*/  ISETP.NE.U32.AND P0, PT, R4, RZ, PT ;  /* 0x000000ff0400720c */ /* 0x002fc80003f05070 */
[----:B------:R-:W-:-:S13]  /*02c0*/  ISETP.NE.AND.EX P0, PT, R5, RZ, PT, P0 ;  /* 0x000000ff0500720c */ /* 0x000fda0003f05300 */
[----:B------:R-:W-:Y:S01]  /*02d0*/  VOTEU.ANY UP3, P0 ;  /* 0x0000000000ff7886 */ /* 0x000fe20000060100 */
[----:B------:R-:W-:Y:S02]  /*02e0*/  PLOP3.LUT P3, PT, PT, PT, UP3, 0x80, 0x8 ;  /* 0x000000000008781c */ /* 0x000fe40003f6f038 */
[----:B------:R-:W-:Y:S02]  /*02f0*/  ISETP.NE.OR P0, PT, R0, 0x3, !P2 ;  /* 0x000000030000780c */ /* 0x000fe40005705670 */
[----:B------:R-:W-:-:S04]  /*0300*/  ISETP.EQ.OR.EX P5, PT, R3, RZ, !P3, P4 ;  /* 0x000000ff0300720c */ /* 0x000fc80005fa2740 */
[----:B------:R-:W-:Y:S01]  /*0310*/  P2R R98, PR, RZ, 0x20 ;  /* 0x00000020ff627803 */ /* 0x000fe20000000000 */
[----:B------:R-:W-:Y:S05]  /*0320*/  @P1 BRA `(.L_x_5) ;  /* 0x0000000000201947 */ /* 0x000fea0003800000 */
[----:B------:R-:W1:Y:S02]  /*0330*/  LDCU.64 UR4, c[0x0][0x348] ;  /* 0x00006900ff0477ac */ /* 0x000e640008000a00 */
[----:B-1----:R-:W-:Y:S02]  /*0340*/  UIADD3 UR6, UP1, UPT, UR4, 0x80, URZ ;  /* 0x0000008004067890 */ /* 0x002fe4000ff3e0ff */
[----:B------:R-:W-:Y:S02]  /*0350*/  UIADD3 UR4, UP0, UPT, UR4, 0x200, URZ ;  /* 0x0000020004047890 */ /* 0x000fe4000ff1e0ff */
[----:B------:R-:W-:Y:S02]  /*0360*/  UIADD3.X UR7, UPT, UPT, URZ, UR5, URZ, UP1, !UPT ;  /* 0x00000005ff077290 */ /* 0x000fe40008ffe4ff */
[----:B------:R-:W-:-:S07]  /*0370*/  UIADD3.X UR5, UPT, UPT, URZ, UR5, URZ, UP0, !UPT ;  /* 0x00000005ff057290 */ /* 0x000fce00087fe4ff */
[----:B------:R1:W-:Y:S02]  /*0380*/  UTMACCTL.PF [UR6] ;  /* 0x00000000060079b9 */ /* 0x0003e40008040000 */
[----:B------:R1:W-:Y:S02]  /*0390*/  UTMACCTL.PF [UR4] ;  /* 0x00000000040079b9 */ /* 0x0003e40008040000 */
[----:B-1----:R-:W-:Y:S01]  /*03a0*/  NOP ;  /* 0x0000000000007918 */ /* 0x002fe20000000000 */
.L_x_5:
[----:B------:R-:W-:Y:S05]  /*03b0*/  BSYNC.RECONVERGENT B0 ;  /* 0x0000000000007941 */ /* 0x000fea0003800200 */
.L_x_4:
[----:B------:R-:W-:Y:S04]  /*03c0*/  BSSY.RECONVERGENT B0, `(.L_x_6) ;  /* 0x000000a000007945 */ /* 0x000fe80003800200 */
        /* <DEDUP_REMOVED lines=9> */
.L_x_7:
[----:B------:R-:W-:Y:S05]  /*0460*/  BSYNC.RECONVERGENT B0 ;  /* 0x0000000000007941 */ /* 0x000fea0003800200 */
.L_x_6:
[----:B------:R-:W-:Y:S01]  /*0470*/  UPLOP3.LUT UP2, UPT, UPT, UPT, UPT, 0x80, 0x8 ;  /* 0x000000000008789c */ /* 0x000fe20003f4f070 */
[----:B------:R-:W-:Y:S10]  /*0480*/  @!P5 BRA `(.L_x_8) ;  /* 0x000000000024d947 */ /* 0x000ff40003800000 */
[----:B------:R-:W-:Y:S01]  /*0490*/  ISETP.NE.U32.AND P1, PT, R2, RZ, PT ;  /* 0x000000ff0200720c */ /* 0x000fe20003f25070 */
[----:B------:R-:W-:Y:S01]  /*04a0*/  USEL UR4, URZ, 0xffffffff, UP3 ;  /* 0xffffffffff047887 */ /* 0x000fe20009800000 */
[----:B-----5:R-:W-:Y:S02]  /*04b0*/  FSETP.NEU.AND P0, PT, R41, RZ, PT ;  /* 0x000000ff2900720b */ /* 0x020fe40003f0d000 */
[----:B------:R-:W-:-:S11]  /*04c0*/  ISETP.NE.AND.EX P1, PT, R3, RZ, PT, P1 ;  /* 0x000000ff0300720c */ /* 0x000fd60003f25310 */
[----:B------:R-:W-:Y:S02]  /*04d0*/  VOTEU.ANY UP0, P0 ;  /* 0x0000000000ff7886 */ /* 0x000fe40000000100 */
[----:B------:R-:W-:-:S05]  /*04e0*/  VOTEU.ANY UP1, P1 ;  /* 0x0000000000ff7886 */ /* 0x000fca0000820100 */
[----:B------:R-:W-:-:S04]  /*04f0*/  @!UP1 USEL UR4, URZ, 0xffffffff, UP0 ;  /* 0xffffffffff049887 */ /* 0x000fc80008000000 */
[----:B------:R-:W-:-:S04]  /*0500*/  ULOP3.LUT UR4, UR4, 0x1, URZ, 0xc0, !UPT ;  /* 0x0000000104047892 */ /* 0x000fc8000f8ec0ff */
[----:B------:R-:W-:-:S11]  /*0510*/  UISETP.NE.U32.AND UP2, UPT, UR4, 0x1, UPT ;  /* 0x000000010400788c */ /* 0x000fd6000bf45070 */
.L_x_8:
[----:B------:R-:W1:Y:S01]  /*0520*/  SHFL.IDX PT, R2, R91, RZ, 0x1f ;  /* 0x00001fff5b027589 */ /* 0x000e6200000e0000 */
[----:B------:R-:W-:-:S04]  /*0530*/  UISETP.NE.AND UP0, UPT, UR15, 0x2, UPT ;  /* 0x000000020f00788c */ /* 0x000fc8000bf05270 */
[----:B------:R-:W-:Y:S01]  /*0540*/  USEL UR46, URZ, 0x1, UP0 ;  /* 0x00000001ff2e7887 */ /* 0x000fe20008000000 */
[----:B-1----:R-:W-:-:S13]  /*0550*/  ISETP.NE.AND P0, PT, R2, RZ, PT ;  /* 0x000000ff0200720c */ /* 0x002fda0003f05270 */
[----:B------:R-:W-:Y:S05]  /*0560*/  @P0 BRA `(.L_x_9) ;  /* 0x0000000000b40947 */ /* 0x000fea0003800000 */
[----:B------:R-:W-:Y:S01]  /*0570*/  ELECT P0, URZ, PT ;  /* 0x0000000000ff782f */ /* 0x000fe20003800000 */
[----:B------:R-:W-:-:S12]  /*0580*/  BSSY.RECONVERGENT B0, `(.L_x_9) ;  /* 0x000002b000007945 */ /* 0x000fd80003800200 */
[----:B------:R-:W-:Y:S05]  /*0590*/  @!P0 BRA `(.L_x_10) ;  /* 0x0000000000a48947 */ /* 0x000fea0003800000 */
[----:B------:R-:W1:Y:S01]  /*05a0*/  S2UR UR4, SR_CgaCtaId ;  /* 0x00000000000479c3 */ /* 0x000e620000008800 */
[----:B------:R-:W-:Y:S01]  /*05b0*/  UMOV UR5, 0x400 ;  /* 0x0000040000057882 */ /* 0x000fe20000000000 */
[----:B------:R-:W-:Y:S02]  /*05c0*/  UMOV UR6, 0x1 ;  /* 0x0000000100067882 */ /* 0x000fe40000000000 */
[----:B------:R-:W-:-:S04]  /*05d0*/  UIADD3 UR6, UPT, UPT, -UR6, 0x100000, URZ ;  /* 0x0010000006067890 */ /* 0x000fc8000fffe1ff */
[----:B------:R-:W-:Y:S02]  /*05e0*/  USHF.L.U32 UR7, UR6, 0xb, URZ ;  /* 0x0000000b06077899 */ /* 0x000fe400080006ff */
[----:B------:R-:W-:Y:S02]  /*05f0*/  USHF.L.U32 UR6, UR6, 0x1, URZ ;  /* 0x0000000106067899 */ /* 0x000fe400080006ff */
[----:B-1----:R-:W-:Y:S01]  /*0600*/  ULEA UR4, UR4, UR5, 0x18 ;  /* 0x0000000504047291 */ /* 0x002fe2000f8ec0ff */
[----:B------:R-:W1:Y:S11]  /*0610*/  FENCE.VIEW.ASYNC.S ;  /* 0x00000000000073c6 */ /* 0x000e760000000000 */
[----:B-1----:R1:W3:Y:S01]  /*0620*/  SYNCS.EXCH.64 URZ, [UR4], UR6 ;  /* 0x0000000604ff75b2 */ /* 0x0022e20008000100 */
[----:B------:R1:W4:Y:S01]  /*0630*/  SYNCS.EXCH.64 URZ, [UR4+0x80], UR6 ;  /* 0x0000800604ff75b2 */ /* 0x0003220008000100 */
[----:B------:R1:W1:Y:S01]  /*0640*/  SYNCS.EXCH.64 URZ, [UR4+0x8], UR6 ;  /* 0x0000080604ff75b2 */ /* 0x0002620008000100 */
        /* <DEDUP_REMOVED lines=29> */
[----:B---34-:R-:W-:Y:S01]  /*0820*/  NOP ;  /* 0x0000000000007918 */ /* 0x018fe20000000000 */
.L_x_10:
[----:B-1----:R-:W-:Y:S05]  /*0830*/  BSYNC.RECONVERGENT B0 ;  /* 0x0000000000007941 */ /* 0x002fea0003800200 */
.L_x_9:
[----:B------:R-:W1:Y:S01]  /*0840*/  SHFL.IDX PT, R2, R91, RZ, 0x1f ;  /* 0x00001fff5b027589 */ /* 0x000e6200000e0000 */
[----:B------:R-:W-:Y:S01]  /*0850*/  NOP ;  /* 0x0000000000007918 */ /* 0x000fe20000000000 */
[----:B-1----:R-:W-:-:S13]  /*0860*/  ISETP.NE.AND P0, PT, R2, 0x1, PT ;  /* 0x000000010200780c */ /* 0x002fda0003f05270 */
[----:B------:R-:W-:Y:S05]  /*0870*/  @P0 BRA `(.L_x_11) ;  /* 0x0000000000500947 */ /* 0x000fea0003800000 */
[----:B------:R-:W1:Y:S01]  /*0880*/  S2UR UR4, SR_CgaCtaId ;  /* 0x00000000000479c3 */ /* 0x000e620000008800 */
[----:B------:R-:W-:Y:S01]  /*0890*/  UMOV UR5, 0x400 ;  /* 0x0000040000057882 */ /* 0x000fe20000000000 */
[----:B------:R-:W-:Y:S01]  /*08a0*/  UMOV UR8, 0x20 ;  /* 0x0000002000087882 */ /* 0x000fe20000000000 */
[----:B------:R-:W-:Y:S01]  /*08b0*/  UMOV UR6, 0x80 ;  /* 0x0000008000067882 */ /* 0x000fe20000000000 */
[----:B------:R-:W-:-:S04]  /*08c0*/  UIADD3 UR8, UPT, UPT, -UR8, 0x100000, URZ ;  /* 0x0010000008087890 */ /* 0x000fc8000fffe1ff */
[----:B------:R-:W-:Y:S02]  /*08d0*/  USHF.L.U32 UR9, UR8, 0xb, URZ ;  /* 0x0000000b08097899 */ /* 0x000fe400080006ff */
[----:B------:R-:W-:Y:S02]  /*08e0*/  USHF.L.U32 UR8, UR8, 0x1, URZ ;  /* 0x0000000108087899 */ /* 0x000fe400080006ff */
[----:B------:R-:W-:-:S04]  /*08f0*/  UIADD3 UR6, UPT, UPT, -UR6, 0x100000, URZ ;  /* 0x0010000006067890 */ /* 0x000fc8000fffe1ff */
[----:B------:R-:W-:Y:S02]  /*0900*/  USHF.L.U32 UR7, UR6, 0xb, URZ ;  /* 0x0000000b06077899 */ /* 0x000fe400080006ff */
[----:B------:R-:W-:Y:S01]  /*0910*/  USHF.L.U32 UR6, UR6, 0x1, URZ ;  /* 0x0000000106067899 */ /* 0x000fe200080006ff */
[----:B------:R-:W-:Y:S01]  /*0920*/  ELECT P0, URZ, PT ;  /* 0x0000000000ff782f */ /* 0x000fe20003800000 */
[----:B-1----:R-:W-:Y:S01]  /*0930*/  ULEA UR4, UR4, UR5, 0x18 ;  /* 0x0000000504047291 */ /* 0x002fe2000f8ec0ff */
[----:B------:R-:W1:Y:S11]  /*0940*/  FENCE.VIEW.ASYNC.S ;  /* 0x00000000000073c6 */ /* 0x000e760000000000 */
[----:B-1----:R1:W3:Y:S01]  /*0950*/  SYNCS.EXCH.64 URZ, [UR4+0x100], UR8 ;  /* 0x0001000804ff75b2 */ /* 0x0022e20008000100 */
[----:B------:R1:W4:Y:S01]  /*0960*/  SYNCS.EXCH.64 URZ, [UR4+0x118], UR6 ;  /* 0x0001180604ff75b2 */ /* 0x0003220008000100 */
[----:B------:R1:W1:Y:S01]  /*0970*/  SYNCS.EXCH.64 URZ, [UR4+0x108], UR8 ;  /* 0x0001080804ff75b2 */ /* 0x0002620008000100 */
[----:B------:R1:W1:Y:S01]  /*0980*/  SYNCS.EXCH.64 URZ, [UR4+0x120], UR6 ;  /* 0x0001200604ff75b2 */ /* 0x0002620008000100 */
[----:B------:R1:W1:Y:S01]  /*0990*/  SYNCS.EXCH.64 URZ, [UR4+0x110], UR8 ;  /* 0x0001100804ff75b2 */ /* 0x0002620008000100 */
[----:B------:R1:W1:Y:S01]  /*09a0*/  SYNCS.EXCH.64 URZ, [UR4+0x128], UR6 ;  /* 0x0001280604ff75b2 */ /* 0x0002620008000100 */
[----:B------:R-:W-:Y:S01]  /*09b0*/  NOP ;  /* 0x0000000000007918 */ /* 0x000fe20000000000 */
.L_x_11:
[----:B------:R-:W2:Y:S01]  /*09c0*/  SHFL.IDX PT, R2, R91, RZ, 0x1f ;  /* 0x00001fff5b027589 */ /* 0x000ea200000e0000 */
[----:B------:R-:W-:Y:S01]  /*09d0*/  NOP ;  /* 0x0000000000007918 */ /* 0x000fe20000000000 */
[----:B--2---:R-:W-:-:S13]  /*09e0*/  ISETP.NE.AND P0, PT, R2, 0x3, PT ;  /* 0x000000030200780c */ /* 0x004fda0003f05270 */
[----:B------:R-:W-:Y:S05]  /*09f0*/  @P0 BRA `(.L_x_12) ;  /* 0x0000000000300947 */ /* 0x000fea0003800000 */
[----:B-1----:R-:W1:Y:S01]  /*0a00*/  S2UR UR4, SR_CgaCtaId ;  /* 0x00000000000479c3 */ /* 0x002e620000008800 */
[----:B------:R-:W-:Y:S01]  /*0a10*/  UMOV UR6, 0x400 ;  /* 0x0000040000067882 */ /* 0x000fe20000000000 */
[----:B------:R-:W-:Y:S01]  /*0a20*/  UMOV UR5, 0x20 ;  /* 0x0000002000057882 */ /* 0x000fe20000000000 */
[----:B------:R-:W-:Y:S01]  /*0a30*/  ELECT P0, URZ, PT ;  /* 0x0000000000ff782f */ /* 0x000fe20003800000 */
[----:B-1----:R-:W-:Y:S02]  /*0a40*/  ULEA UR6, UR4, UR6, 0x18 ;  /* 0x0000000604067291 */ /* 0x002fe4000f8ec0ff */
[----:B------:R-:W-:-:S04]  /*0a50*/  UIADD3 UR4, UPT, UPT, -UR5, 0x100000, URZ ;  /* 0x0010000005047890 */ /* 0x000fc8000fffe1ff */
[----:B------:R-:W-:Y:S02]  /*0a60*/  USHF.L.U32 UR5, UR4, 0xb, URZ ;  /* 0x0000000b04057899 */ /* 0x000fe400080006ff */
[----:B------:R-:W-:Y:S01]  /*0a70*/  USHF.L.U32 UR4, UR4, 0x1, URZ ;  /* 0x0000000104047899 */ /* 0x000fe200080006ff */
[----:B------:R-:W1:Y:S11]  /*0a80*/  FENCE.VIEW.ASYNC.S ;  /* 0x00000000000073c6 */ /* 0x000e760000000000 */
[----:B-1----:R2:W1:Y:S01]  /*0a90*/  SYNCS.EXCH.64 URZ, [UR6+0x130], UR4 ;  /* 0x0001300406ff75b2 */ /* 0x0024620008000100 */
[----:B------:R2:W1:Y:S02]  /*0aa0*/  SYNCS.EXCH.64 URZ, [UR6+0x138], UR4 ;  /* 0x0001380406ff75b2 */ /* 0x0004640008000100 */
[----:B--2---:R-:W-:Y:S01]  /*0ab0*/  NOP ;  /* 0x0000000000007918 */ /* 0x004fe20000000000 */
.L_x_12:
[----:B------:R-:W2:Y:S01]  /*0ac0*/  SHFL.IDX PT, R2, R91, RZ, 0x1f ;  /* 0x00001fff5b027589 */ /* 0x000ea200000e0000 */
[----:B------:R-:W-:Y:S01]  /*0ad0*/  NOP ;  /* 0x0000000000007918 */ /* 0x000fe20000000000 */
[----:B--2---:R-:W-:-:S13]  /*0ae0*/  ISETP.NE.AND P0, PT, R2, 0x4, PT ;  /* 0x000000040200780c */ /* 0x004fda0003f05270 */
[----:B------:R-:W-:Y:S05]  /*0af0*/  @P0 BRA `(.L_x_13) ;  /* 0x0000000000440947 */ /* 0x000fea0003800000 */
[----:B-1----:R-:W1:Y:S01]  /*0b00*/  S2UR UR6, SR_CgaCtaId ;  /* 0x00000000000679c3 */ /* 0x002e620000008800 */
[----:B------:R-:W-:Y:S01]  /*0b10*/  UMOV UR4, 0x100 ;  /* 0x0000010000047882 */ /* 0x000fe20000000000 */
[----:B------:R-:W-:Y:S01]  /*0b20*/  UMOV UR5, 0x400 ;  /* 0x0000040000057882 */ /* 0x000fe20000000000 */
[----:B------:R-:W-:Y:S01]  /*0b30*/  USEL UR4, UR4, 0xe0, UP2 ;  /* 0x000000e004047887 */ /* 0x000fe20009000000 */
[----:B------:R-:W-:Y:S01]  /*0b40*/  UMOV UR8, 0x1 ;  /* 0x0000000100087882 */ /* 0x000fe20000000000 */
[----:B------:R-:W-:Y:S01]  /*0b50*/  ELECT P0, URZ, PT ;  /* 0x0000000000ff782f */ /* 0x000fe20003800000 */
[----:B------:R-:W-:-:S04]  /*0b60*/  UIADD3 UR8, UPT, UPT, -UR8, 0x100000, URZ ;  /* 0x0010000008087890 */ /* 0x000fc8000fffe1ff */
[----:B------:R-:W-:Y:S02]  /*0b70*/  USHF.L.U32 UR9, UR8, 0xb, URZ ;  /* 0x0000000b08097899 */ /* 0x000fe400080006ff */
[----:B------:R-:W-:Y:S02]  /*0b80*/  USHF.L.U32 UR8, UR8, 0x1, URZ ;  /* 0x0000000108087899 */ /* 0x000fe400080006ff */
[----:B-1----:R-:W-:Y:S02]  /*0b90*/  ULEA UR6, UR6, UR5, 0x18 ;  /* 0x0000000506067291 */ /* 0x002fe4000f8ec0ff */
[----:B------:R-:W-:-:S04]  /*0ba0*/  UIADD3 UR4, UPT, UPT, -UR4, 0x100000, URZ ;  /* 0x0010000004047890 */ /* 0x000fc8000fffe1ff */
[----:B------:R-:W-:Y:S02]  /*0bb0*/  USHF.L.U32 UR5, UR4, 0xb, URZ ;  /* 0x0000000b04057899 */ /* 0x000fe400080006ff */
[----:B------:R-:W-:Y:S01]  /*0bc0*/  USHF.L.U32 UR4, UR4, 0x1, URZ ;  /* 0x0000000104047899 */ /* 0x000fe200080006ff */
[----:B------:R-:W1:Y:S03]  /*0bd0*/  FENCE.VIEW.ASYNC.S ;  /* 0x00000000000073c6 */ /* 0x000e660000000000 */
[----:B-1----:R2:W1:Y:S08]  /*0be0*/  SYNCS.EXCH.64 URZ, [UR6+0x140], UR8 ;  /* 0x0001400806ff75b2 */ /* 0x0024700008000100 */
[----:B------:R2:W1:Y:S02]  /*0bf0*/  SYNCS.EXCH.64 URZ, [UR6+0x148], UR4 ;  /* 0x0001480406ff75b2 */ /* 0x0004640008000100 */
[----:B--2---:R-:W-:Y:S01]  /*0c00*/  NOP ;  /* 0x0000000000007918 */ /* 0x004fe20000000000 */
.L_x_13:
[----:B------:R-:W2:Y:S01]  /*0c10*/  SHFL.IDX PT, R2, R91, RZ, 0x1f ;  /* 0x00001fff5b027589 */ /* 0x000ea200000e0000 */
[----:B------:R-:W1:Y:S01]  /*0c20*/  S2UR UR50, SR_CTAID.X ;  /* 0x00000000003279c3 */ /* 0x000e620000002500 */
[----:B------:R-:W-:-:S07]  /*0c30*/  NOP ;  /* 0x0000000000007918 */ /* 0x000fce0000000000 */
[----:B------:R-:W1:Y:S01]  /*0c40*/  S2UR UR22, SR_CTAID.Y ;  /* 0x00000000001679c3 */ /* 0x000e620000002600 */
[----:B--2---:R-:W-:-:S13]  /*0c50*/  ISETP.NE.AND P0, PT, R2, 0x5, PT ;  /* 0x000000050200780c */ /* 0x004fda0003f05270 */
[----:B-1----:R-:W-:Y:S05]  /*0c60*/  @P0 BRA `(.L_x_14) ;  /* 0x0000000000480947 */ /* 0x002fea0003800000 */
        /* <DEDUP_REMOVED lines=13> */
[----:B-1----:R1:W2:Y:S01]  /*0d40*/  SYNCS.EXCH.64 URZ, [UR4+0x150], UR8 ;  /* 0x0001500804ff75b2 */ /* 0x0022a20008000100 */
[----:B------:R1:W1:Y:S01]  /*0d50*/  SYNCS.EXCH.64 URZ, [UR4+0x160], UR6 ;  /* 0x0001600604ff75b2 */ /* 0x0002620008000100 */
[----:B------:R1:W1:Y:S01]  /*0d60*/  SYNCS.EXCH.64 URZ, [UR4+0x158], UR8 ;  /* 0x0001580804ff75b2 */ /* 0x0002620008000100 */
[----:B------:R1:W1:Y:S01]  /*0d70*/  SYNCS.EXCH.64 URZ, [UR4+0x168], UR6 ;  /* 0x0001680604ff75b2 */ /* 0x0002620008000100 */
[----:B------:R-:W-:Y:S01]  /*0d80*/  NOP ;  /* 0x0000000000007918 */ /* 0x000fe20000000000 */
.L_x_14:
[----:B------:R-:W-:-:S05]  /*0d90*/  CS2R.32 R85, SR_CgaSize ;  /* 0x0000000000557805 */ /* 0x000fca0000008a00 */
[----:B------:R-:W-:-:S05]  /*0da0*/  IMAD R85, R85, -0xa0, RZ ;  /* 0xffffff6055557824 */ /* 0x000fca00078e02ff */
[----:B------:R-:W-:-:S14]  /*0db0*/  R2UR UR5, R85 ;  /* 0x00000000550572ca */ /* 0x000fdc00000e0000 */
[----:B------:R-:W3:Y:S01]  /*0dc0*/  LDCU UR5, c[0x0][UR5+0x2b0] ;  /* 0x00005600050577ac */ /* 0x000ee20008000800 */
[----:B------:R-:W-:Y:S02]  /*0dd0*/  I2FP.F32.U32 R5, UR50 ;  /* 0x0000003200057c45 */ /* 0x000fe40008201000 */
[----:B------:R-:W-:-:S05]  /*0de0*/  CS2R.32 R2, SR_CgaSize ;  /* 0x0000000000027805 */ /* 0x000fca0000008a00 */
[----:B------:R-:W-:-:S06]  /*0df0*/  IMAD R2, R2, -0xa0, RZ ;  /* 0xffffff6002027824 */ /* 0x000fcc00078e02ff */
[----:B------:R-:W4:Y:S01]  /*0e00*/  LDC R2, c[0x0][R2+0x2a0] ;  /* 0x0000a80002027b82 */ /* 0x000f220000000800 */
[----:B------:R-:W-:Y:S02]  /*0e10*/  I2FP.F32.U32 R4, UR22 ;  /* 0x0000001600047c45 */ /* 0x000fe40008201000 */
[----:B------:R-:W-:-:S05]  /*0e20*/  CS2R.32 R85, SR_CgaSize ;  /* 0x0000000000557805 */ /* 0x000fca0000008a00 */
[----:B------:R-:W-:-:S05]  /*0e30*/  IMAD R85, R85, -0xa0, RZ ;  /* 0xffffff6055557824 */ /* 0x000fca00078e02ff */
[----:B-1----:R-:W-:-:S14]  /*0e40*/  R2UR UR4, R85 ;  /* 0x00000000550472ca */ /* 0x002fdc00000e0000 */
[----:B------:R-:W1:Y:S01]  /*0e50*/  LDCU UR4, c[0x0][UR4+0x2b4] ;  /* 0x00005680040477ac */ /* 0x000e620008000800 */
[----:B------:R-:W-:Y:S01]  /*0e60*/  NOP ;  /* 0x0000000000007918 */ /* 0x000fe20000000000 */
[----:B------:R-:W2:Y:S01]  /*0e70*/  S2R R17, SR_CTAID.Z ;  /* 0x0000000000117919 */ /* 0x000ea20000002700 */
[----:B------:R-:W4:Y:S01]  /*0e80*/  LDCU UR18, c[0x0][0xc24] ;  /* 0x00018480ff1277ac */ /* 0x000f220008000800 */
[----:B------:R-:W-:-:S05]  /*0e90*/  CS2R.32 R3, SR_CgaSize ;  /* 0x0000000000037805 */ /* 0x000fca0000008a00 */
[----:B------:R-:W-:-:S06]  /*0ea0*/  IMAD R3, R3, -0xa0, RZ ;  /* 0xffffff6003037824 */ /* 0x000fcc00078e02ff */
[----:B------:R-:W2:Y:S01]  /*0eb0*/  LDC R3, c[0x0][R3+0x2a4] ;  /* 0x0000a90003037b82 */ /* 0x000ea20000000800 */
[----:B---3--:R-:W-:Y:S01]  /*0ec0*/  FMUL R5, R5, UR5 ;  /* 0x0000000505057c20 */ /* 0x008fe20008400000 */
[----:B-1----:R-:W-:-:S03]  /*0ed0*/  FMUL R4, R4, UR4 ;  /* 0x0000000404047c20 */ /* 0x002fc60008400000 */
[----:B------:R-:W1:Y:S01]  /*0ee0*/  F2I.U32.TRUNC.NTZ R85, R5 ;  /* 0x0000000500557305 */ /* 0x000e62000020f000 */
[----:B----4-:R-:W-:-:S07]  /*0ef0*/  UISETP.GE.AND UP0, UPT, UR18, 0x1, UPT ;  /* 0x000000011200788c */ /* 0x010fce000bf06270 */
[----:B------:R-:W3:Y:S01]  /*0f00*/  F2I.U32.TRUNC.NTZ R84, R4 ;  /* 0x0000000400547305 */ /* 0x000ee2000020f000 */
[----:B-1----:R-:W-:-:S05]  /*0f10*/  IADD3 R85, PT, PT, -R85, RZ, RZ ;  /* 0x000000ff55557210 */ /* 0x002fca0007ffe1ff */
[----:B------:R-:W-:Y:S01]  /*0f20*/  IMAD R85, R2, R85, UR50 ;  /* 0x0000003202557e24 */ /* 0x000fe2000f8e0255 */
[----:B---3--:R-:W-:-:S05]  /*0f30*/  IADD3 R84, PT, PT, -R84, RZ, RZ ;  /* 0x000000ff54547210 */ /* 0x008fca0007ffe1ff */
[----:B--2---:R-:W-:Y:S01]  /*0f40*/  IMAD R84, R3, R84, UR22 ;  /* 0x0000001603547e24 */ /* 0x004fe2000f8e0254 */
[----:B------:R-:W-:Y:S06]  /*0f50*/  BAR.SYNC.DEFER_BLOCKING 0x0 ;  /* 0x0000000000007b1d */ /* 0x000fec0000010000 */
[----:B------:R-:W-:Y:S05]  /*0f60*/  BRA.U !UP0, `(.L_x_15) ;  /* 0x0000000108d47547 */ /* 0x000fea000b800000 */
[----:B------:R-:W1:Y:S01]  /*0f70*/  LDCU.128 UR24, c[0x0][0xc10] ;  /* 0x00018200ff1877ac */ /* 0x000e620008000c00 */
[----:B------:R-:W2:Y:S01]  /*0f80*/  LDCU UR14, c[0x0][0x370] ;  /* 0x00006e00ff0e77ac */ /* 0x000ea20008000800 */
[----:B------:R-:W3:Y:S01]  /*0f90*/  LDCU UR6, c[0x0][0x374] ;  /* 0x00006e80ff0677ac */ /* 0x000ee20008000800 */
[----:B------:R-:W4:Y:S01]  /*0fa0*/  LDCU UR19, c[0x0][0xc0c] ;  /* 0x00018180ff1377ac */ /* 0x000f220008000800 */
[----:B------:R-:W4:Y:S01]  /*0fb0*/  LDCU UR20, c[0x0][0xc20] ;  /* 0x00018400ff1477ac */ /* 0x000f220008000800 */
[----:B------:R-:W4:Y:S01]  /*0fc0*/  LDCU.64 UR16, c[0x0][0xc28] ;  /* 0x00018500ff1077ac */ /* 0x000f220008000a00 */
[----:B-1----:R-:W-:Y:S02]  /*0fd0*/  UISETP.NE.AND UP0, UPT, UR26, 0x1, UPT ;  /* 0x000000011a00788c */ /* 0x002fe4000bf05270 */
[----:B---3--:R-:W-:Y:S02]  /*0fe0*/  UIMAD.WIDE.U32 UR4, UR6, UR27, URZ ;  /* 0x0000001b060472a5 */ /* 0x008fe4000f8e00ff */
[----:B--2---:R-:W-:-:S02]  /*0ff0*/  UIMAD.WIDE.U32 UR8, UR14, UR24, URZ ;  /* 0x000000180e0872a5 */ /* 0x004fc4000f8e00ff */
[----:B----4-:R-:W-:Y:S02]  /*1000*/  UISETP.NE.AND UP1, UPT, UR19, 0x1, UPT ;  /* 0x000000011300788c */ /* 0x010fe4000bf25270 */
[----:B------:R-:W-:Y:S01]  /*1010*/  UISETP.NE.AND UP4, UPT, UR18, 0x1, UPT ;  /* 0x000000011200788c */ /* 0x000fe2000bf85270 */
[----:B------:R-:W-:Y:S01]  /*1020*/  UMOV UR4, UR5 ;  /* 0x0000000500047c82 */ /* 0x000fe20008000000 */
[----:B------:R-:W-:Y:S02]  /*1030*/  UIMAD.WIDE.U32 UR10, UR22, UR27, URZ ;  /* 0x0000001b160a72a5 */ /* 0x000fe4000f8e00ff */
[----:B------:R-:W-:Y:S02]  /*1040*/  @UP0 USHF.R.U32.HI UR6, URZ, UR20, UR4 ;  /* 0x00000014ff060299 */ /* 0x000fe40008011604 */
[----:B------:R-:W-:Y:S01]  /*1050*/  UIMAD.WIDE.U32 UR12, UR50, UR24, URZ ;  /* 0x00000018320c72a5 */ /* 0x000fe2000f8e00ff */
[----:B------:R-:W-:Y:S02]  /*1060*/  UMOV UR4, UR9 ;  /* 0x0000000900047c82 */ /* 0x000fe40008000000 */
[----:B------:R-:W-:Y:S01]  /*1070*/  UMOV UR7, UR11 ;  /* 0x0000000b00077c82 */ /* 0x000fe20008000000 */
[----:B------:R-:W-:-:S02]  /*1080*/  @UP1 USHF.R.U32.HI UR14, URZ, UR25, UR4 ;  /* 0x00000019ff0e1299 */ /* 0x000fc40008011604 */
[----:B------:R-:W-:Y:S02]  /*1090*/  UIMAD.WIDE.U32 UR4, UR6, UR16, URZ ;  /* 0x00000010060472a5 */ /* 0x000fe4000f8e00ff */
[----:B------:R-:W-:Y:S02]  /*10a0*/  UIMAD.WIDE.U32 UR8, UR14, UR16, URZ ;  /* 0x000000100e0872a5 */ /* 0x000fe4000f8e00ff */
[----:B------:R-:W-:-:S03]  /*10b0*/  USHF.R.U32.HI UR10, URZ, UR20, UR7 ;  /* 0x00000014ff0a7299 */ /* 0x000fc60008011607 */
[----:B------:R-:W-:Y:S01]  /*10c0*/  UMOV UR4, UR5 ;  /* 0x0000000500047c82 */ /* 0x000fe20008000000 */
[----:B------:R-:W-:Y:S01]  /*10d0*/  UMOV UR7, UR13 ;  /* 0x0000000d00077c82 */ /* 0x000fe20008000000 */
[----:B------:R-:W-:Y:S01]  /*10e0*/  @UP4 USHF.R.U32.HI UR6, URZ, UR17, UR4 ;  /* 0x00000011ff064299 */ /* 0x000fe20008011604 */
[----:B------:R-:W-:Y:S01]  /*10f0*/  UMOV UR5, UR9 ;  /* 0x0000000900057c82 */ /* 0x000fe20008000000 */
[----:B------:R-:W-:Y:S02]  /*1100*/  USHF.R.U32.HI UR7, URZ, UR25, UR7 ;  /* 0x00000019ff077299 */ /* 0x000fe40008011607 */
[----:B------:R-:W-:Y:S02]  /*1110*/  USEL UR4, UR22, UR10, !UP0 ;  /* 0x0000000a16047287 */ /* 0x000fe4000c000000 */
[----:B------:R-:W-:Y:S02]  /*1120*/  UIMAD UR6, UR6, UR18, URZ ;  /* 0x00000012060672a4 */ /* 0x000fe4000f8e02ff */
[----:B------:R-:W-:-:S02]  /*1130*/  @UP4 USHF.R.U32.HI UR14, URZ, UR17, UR5 ;  /* 0x00000011ff0e4299 */ /* 0x000fc40008011605 */
[----:B------:R-:W-:Y:S02]  /*1140*/  USEL UR5, UR50, UR7, !UP1 ;  /* 0x0000000732057287 */ /* 0x000fe4000c800000 */
[----:B------:R-:W-:Y:S02]  /*1150*/  UISETP.GE.AND UP0, UPT, UR4, UR6, UPT ;  /* 0x000000060400728c */ /* 0x000fe4000bf06270 */
[----:B------:R-:W-:Y:S02]  /*1160*/  UIMAD UR8, UR14, UR18, URZ ;  /* 0x000000120e0872a4 */ /* 0x000fe4000f8e02ff */
[----:B------:R-:W-:Y:S02]  /*1170*/  UIMAD.WIDE.U32 UR6, UR4, UR16, URZ ;  /* 0x00000010040672a5 */ /* 0x000fe4000f8e00ff */
[----:B------:R-:W-:Y:S02]  /*1180*/  UISETP.GE.OR UP0, UPT, UR5, UR8, UP0 ;  /* 0x000000080500728c */ /* 0x000fe40008706670 */
[----:B------:R-:W-:-:S02]  /*1190*/  UIMAD.WIDE.U32 UR8, UR5, UR16, URZ ;  /* 0x00000010050872a5 */ /* 0x000fc4000f8e00ff */
[----:B------:R-:W-:Y:S01]  /*11a0*/  UIADD3 UR10, UPT, UPT, -UR4, URZ, URZ ;  /* 0x000000ff040a7290 */ /* 0x000fe2000fffe1ff */
[----:B------:R-:W-:Y:S02]  /*11b0*/  UMOV UR6, UR7 ;  /* 0x0000000700067c82 */ /* 0x000fe40008000000 */
[----:B------:R-:W-:Y:S02]  /*11c0*/  USHF.R.U32.HI UR6, URZ, UR17, UR6 ;  /* 0x00000011ff067299 */ /* 0x000fe40008011606 */
[----:B------:R-:W-:Y:S02]  /*11d0*/  UIMAD UR10, UR26, UR10, UR22 ;  /* 0x0000000a1a0a72a4 */ /* 0x000fe4000f8e0216 */
[----:B------:R-:W-:Y:S01]  /*11e0*/  USEL UR6, UR4, UR6, !UP4 ;  /* 0x0000000604067287 */ /* 0x000fe2000e000000 */
[----:B------:R-:W-:Y:S01]  /*11f0*/  @!UP0 UMOV UR7, UR9 ;  /* 0x0000000900078c82 */ /* 0x000fe20008000000 */
[----:B------:R-:W-:Y:S02]  /*1200*/  UIADD3 UR9, UPT, UPT, -UR5, URZ, URZ ;  /* 0x000000ff05097290 */ /* 0x000fe4000fffe1ff */
[----:B------:R-:W-:-:S02]  /*1210*/  @!UP0 USHF.R.U32.HI UR7, URZ, UR17, UR7 ;  /* 0x00000011ff078299 */ /* 0x000fc40008011607 */
[----:B------:R-:W-:Y:S02]  /*1220*/  UIADD3 UR8, UPT, UPT, -UR6, URZ, URZ ;  /* 0x000000ff06087290 */ /* 0x000fe4000fffe1ff */
[----:B------:R-:W-:Y:S02]  /*1230*/  @!UP0 USEL UR7, UR5, UR7, !UP4 ;  /* 0x0000000705078287 */ /* 0x000fe4000e000000 */
[----:B------:R-:W-:Y:S02]  /*1240*/  UIMAD UR8, UR18, UR8, UR4 ;  /* 0x00000008120872a4 */ /* 0x000fe4000f8e0204 */
[----:B------:R-:W-:Y:S02]  /*1250*/  @!UP0 UIADD3 UR6, UPT, UPT, UR6, -UR7, URZ ;  /* 0x8000000706068290 */ /* 0x000fe4000fffe0ff */
[----:B------:R-:W-:Y:S02]  /*1260*/  @!UP0 UIMAD UR8, UR8, UR14, UR7 ;  /* 0x0000000e080882a4 */ /* 0x000fe4000f8e0207 */
[----:B------:R-:W-:-:S02]  /*1270*/  @!UP0 UIMAD UR4, UR6, UR18, UR5 ;  /* 0x00000012060482a4 */ /* 0x000fc4000f8e0205 */
[----:B------:R-:W-:Y:S02]  /*1280*/  UIMAD UR6, UR19, UR9, UR50 ;  /* 0x00000009130672a4 */ /* 0x000fe4000f8e0232 */
[----:B------:R-:W-:Y:S01]  /*1290*/  UIMAD UR22, UR4, UR26, UR10 ;  /* 0x0000001a041672a4 */ /* 0x000fe2000f8e020a */
[----:B------:R-:W-:Y:S02]  /*12a0*/  @!UP0 UMOV UR5, UR8 ;  /* 0x0000000800058c82 */ /* 0x000fe40008000000 */
[----:B------:R-:W-:-:S12]  /*12b0*/  UIMAD UR50, UR5, UR19, UR6 ;  /* 0x00000013053272a4 */ /* 0x000fd8000f8e0206 */
.L_x_15:
[----:B------:R-:W1:Y:S02]  /*12c0*/  LDCU UR4, c[0x0][0xc30] ;  /* 0x00018600ff0477ac */ /* 0x000e640008000800 */
[----:B-1----:R-:W-:-:S09]  /*12d0*/  UISETP.NE.AND UP0, UPT, UR4, 0x1, UPT ;  /* 0x000000010400788c */ /* 0x002fd2000bf05270 */
[----:B------:R-:W-:Y:S05]  /*12e0*/  BRA.U UP0, `(.L_x_16) ;  /* 0x0000000100447547 */ /* 0x000fea000b800000 */
[----:B------:R-:W1:Y:S01]  /*12f0*/  LDCU.128 UR8, c[0x0][0xc10] ;  /* 0x00018200ff0877ac */ /* 0x000e620008000c00 */
[----:B------:R-:W2:Y:S01]  /*1300*/  LDCU UR12, c[0x0][0xc0c] ;  /* 0x00018180ff0c77ac */ /* 0x000ea20008000800 */
[----:B------:R-:W3:Y:S01]  /*1310*/  LDCU UR13, c[0x0][0xc20] ;  /* 0x00018400ff0d77ac */ /* 0x000ee20008000800 */
[----:B-1----:R-:W-:Y:S02]  /*1320*/  UIMAD.WIDE.U32 UR6, UR50, UR8, URZ ;  /* 0x00000008320672a5 */ /* 0x002fe4000f8e00ff */
[----:B------:R-:W-:Y:S02]  /*1330*/  UIMAD.WIDE.U32 UR4, UR22, UR11, URZ ;  /* 0x0000000b160472a5 */ /* 0x000fe4000f8e00ff */
[----:B--2---:R-:W-:Y:S02]  /*1340*/  UISETP.NE.AND UP1, UPT, UR12, 0x1, UPT ;  /* 0x000000010c00788c */ /* 0x004fe4000bf25270 */
[----:B------:R-:W-:Y:S01]  /*1350*/  UISETP.NE.AND UP0, UPT, UR10, 0x1, UPT ;  /* 0x000000010a00788c */ /* 0x000fe2000bf05270 */
[----:B------:R-:W-:-:S02]  /*1360*/  UMOV UR6, UR7 ;  /* 0x0000000700067c82 */ /* 0x000fc40008000000 */
[----:B------:R-:W-:Y:S01]  /*1370*/  UMOV UR4, UR5 ;  /* 0x0000000500047c82 */ /* 0x000fe20008000000 */
[----:B------:R-:W-:Y:S02]  /*1380*/  USHF.R.U32.HI UR6, URZ, UR9, UR6 ;  /* 0x00000009ff067299 */ /* 0x000fe40008011606 */
[----:B---3--:R-:W-:Y:S02]  /*1390*/  USHF.R.U32.HI UR4, URZ, UR13, UR4 ;  /* 0x0000000dff047299 */ /* 0x008fe40008011604 */
[----:B------:R-:W-:Y:S02]  /*13a0*/  USEL UR5, UR50, UR6, !UP1 ;  /* 0x0000000632057287 */ /* 0x000fe4000c800000 */
[----:B------:R-:W-:-:S04]  /*13b0*/  USEL UR4, UR22, UR4, !UP0 ;  /* 0x0000000416047287 */ /* 0x000fc8000c000000 */
[----:B------:R-:W-:Y:S02]  /*13c0*/  UIADD3 UR6, UPT, UPT, UR5, -UR4, URZ ;  /* 0x8000000405067290 */ /* 0x000fe4000fffe0ff */
[----:B------:R-:W-:Y:S02]  /*13d0*/  UIADD3 UR4, UPT, UPT, -UR5, UR4, URZ ;  /* 0x0000000405047290 */ /* 0x000fe4000fffe1ff */
[----:B------:R-:W-:Y:S02]  /*13e0*/  UIMAD UR22, UR6, UR10, UR22 ;  /* 0x0000000a061672a4 */ /* 0x000fe4000f8e0216 */
[----:B------:R-:W-:-:S12]  /*13f0*/  UIMAD UR50, UR4, UR12, UR50 ;  /* 0x0000000c043272a4 */ /* 0x000fd8000f8e0232 */
.L_x_16:
[----:B------:R-:W-:Y:S01]  /*1400*/  BAR.SYNC.DEFER_BLOCKING 0x0 ;  /* 0x0000000000007b1d */ /* 0x000fe20000010000 */
[----:B------:R-:W-:Y:S01]  /*1410*/  UISETP.NE.AND UP0, UPT, UR15, 0x2, UPT ;  /* 0x000000020f00788c */ /* 0x000fe2000bf05270 */
[----:B------:R-:W-:Y:S02]  /*1420*/  ISETP.NE.OR P2, PT, R0, 0x2, !P2 ;  /* 0x000000020000780c */ /* 0x000fe40005745670 */
[----:B------:R-:W-:Y:S02]  /*1430*/  LOP3.LUT R0, R99, 0x1f, RZ, 0xc0, !PT ;  /* 0x0000001f63007812 */ /* 0x000fe400078ec0ff */
[----:B------:R-:W1:Y:S04]  /*1440*/  LDCU UR39, c[0x0][0xc24] ;  /* 0x00018480ff2777ac */ /* 0x000e680008000800 */
[----:B------:R-:W-:Y:S05]  /*1450*/  BRA.U UP0, `(.L_x_17) ;  /* 0x0000002100187547 */ /* 0x000fea000b800000 */
[----:B------:R-:W2:Y:S01]  /*1460*/  LDCU UR5, c[0x0][0x388] ;  /* 0x00007100ff0577ac */ /* 0x000ea20008000800 */
[----:B------:R-:W-:Y:S01]  /*1470*/  PLOP3.LUT P1, PT, PT, PT, UP2, 0x80, 0x8 ;  /* 0x000000000008781c */ /* 0x000fe20003f2f028 */
[----:B------:R-:W-:Y:S01]  /*1480*/  IMAD.MOV.U32 R2, RZ, RZ, RZ ;  /* 0x000000ffff027224 */ /* 0x000fe200078e00ff */
[----:B------:R-:W-:Y:S01]  /*1490*/  ISETP.EQ.OR P3, PT, R0, RZ, P2 ;  /* 0x000000ff0000720c */ /* 0x000fe20001762670 */
[----:B------:R-:W3:Y:S01]  /*14a0*/  LDCU UR8, c[0x0][0x38c] ;  /* 0x00007180ff0877ac */ /* 0x000ee20008000800 */
[----:B------:R-:W-:Y:S01]  /*14b0*/  PLOP3.LUT P1, PT, P1, PT, PT, 0x8, 0x80 ;  /* 0x000000000080781c */ /* 0x000fe20000f2e170 */
[----:B------:R-:W4:Y:S01]  /*14c0*/  LDCU.64 UR6, c[0x0][0x390] ;  /* 0x00007200ff0677ac */ /* 0x000f220008000a00 */
[----:B------:R-:W1:Y:S01]  /*14d0*/  LDCU UR53, c[0x0][0x370] ;  /* 0x00006e00ff3577ac */ /* 0x000e620008000800 */
[----:B------:R-:W1:Y:S01]  /*14e0*/  LDCU.64 UR42, c[0x0][0x348] ;  /* 0x00006900ff2a77ac */ /* 0x000e620008000a00 */
[----:B--2---:R-:W-:Y:S01]  /*14f0*/  UIADD3 UR5, UPT, UPT, UR5, 0x1f, URZ ;  /* 0x0000001f05057890 */ /* 0x004fe2000fffe0ff */
[----:B------:R-:W2:Y:S03]  /*1500*/  LDCU UR52, c[0x0][0x374] ;  /* 0x00006e80ff3477ac */ /* 0x000ea60008000800 */
[----:B------:R-:W-:Y:S01]  /*1510*/  USHF.R.S32.HI UR4, URZ, 0x1f, UR5 ;  /* 0x0000001fff047899 */ /* 0x000fe20008011405 */
[----:B------:R-:W-:Y:S01]  /*1520*/  UMOV UR26, 0x1 ;  /* 0x00000001001a7882 */ /* 0x000fe20000000000 */
[----:B------:R-:W-:-:S02]  /*1530*/  UMOV UR31, URZ ;  /* 0x000000ff001f7c82 */ /* 0x000fc40008000000 */
[----:B------:R-:W-:Y:S01]  /*1540*/  ULEA.HI UR4, UR4, UR5, URZ, 0x5 ;  /* 0x0000000504047291 */ /* 0x000fe2000f8f28ff */
[----:B------:R-:W-:Y:S01]  /*1550*/  UMOV UR36, URZ ;  /* 0x000000ff00247c82 */ /* 0x000fe20008000000 */
[----:B------:R-:W-:Y:S02]  /*1560*/  UMOV UR38, URZ ;  /* 0x000000ff00267c82 */ /* 0x000fe40008000000 */
[----:B------:R-:W-:-:S04]  /*1570*/  USHF.R.S32.HI UR4, URZ, 0x5, UR4 ;  /* 0x00000005ff047899 */ /* 0x000fc80008011404 */
[----:B---3--:R-:W-:-:S04]  /*1580*/  UIMAD UR4, UR4, UR8, URZ ;  /* 0x00000008040472a4 */ /* 0x008fc8000f8e02ff */
[----:B----4-:R-:W-:-:S04]  /*1590*/  UIMAD UR4, UR4, UR6, URZ ;  /* 0x00000006040472a4 */ /* 0x010fc8000f8e02ff */
[----:B------:R-:W-:-:S04]  /*15a0*/  UIMAD UR54, UR4, UR7, URZ ;  /* 0x00000007043672a4 */ /* 0x000fc8000f8e02ff */
[----:B------:R-:W-:Y:S02]  /*15b0*/  UISETP.NE.AND UP1, UPT, UR54, URZ, UPT ;  /* 0x000000ff3600728c */ /* 0x000fe4000bf25270 */
[----:B------:R-:W-:-:S04]  /*15c0*/  UISETP.LT.U32.AND UP0, UPT, UR54, 0x10, UPT ;  /* 0x000000103600788c */ /* 0x000fc8000bf01070 */
[----:B------:R-:W-:-:S04]  /*15d0*/  USEL UR4, UR54, 0x10, UP0 ;  /* 0x0000001036047887 */ /* 0x000fc80008000000 */
[----:B------:R-:W-:Y:S02]  /*15e0*/  UIADD3 UR5, UPT, UPT, UR4, -0x1, URZ ;  /* 0xffffffff04057890 */ /* 0x000fe4000fffe0ff */
[----:B------:R-:W-:Y:S02]  /*15f0*/  @!UP1 UIADD3 UR5, UPT, UPT, UR4, URZ, URZ ;  /* 0x000000ff04059290 */ /* 0x000fe4000fffe0ff */
[----:B------:R-:W-:Y:S02]  /*1600*/  UIADD3 UR51, UPT, UPT, UR54, -UR4, URZ ;  /* 0x8000000436337290 */ /* 0x000fe4000fffe0ff */
[----:B-12---:R-:W-:-:S12]  /*1610*/  UIADD3 UR55, UPT, UPT, UR5, 0x1, URZ ;  /* 0x0000000105377890 */ /* 0x006fd8000fffe0ff */
.L_x_33:
[----:B------:R-:W1:Y:S01]  /*1620*/  S2UR UR30, SR_CgaCtaId ;  /* 0x00000000001e79c3 */ /* 0x000e620000008800 */
[----:B------:R-:W-:Y:S01]  /*1630*/  UMOV UR4, 0x400 ;  /* 0x0000040000047882 */ /* 0x000fe20000000000 */
[----:B------:R-:W-:Y:S01]  /*1640*/  MOV R0, UR26 ;  /* 0x0000001a00007c02 */ /* 0x000fe20008000f00 */
[----:B------:R-:W-:Y:S02]  /*1650*/  UISETP.NE.AND UP0, UPT, UR54, URZ, UPT ;  /* 0x000000ff3600728c */ /* 0x000fe4000bf05270 */
[----:B------:R-:W-:Y:S01]  /*1660*/  USHF.L.U32 UR19, UR22, 0x6, URZ ;  /* 0x0000000616137899 */ /* 0x000fe200080006ff */
[----:B------:R-:W-:Y:S01]  /*1670*/  SHF.L.U32 R0, R0, 0x1f, RZ ;  /* 0x0000001f00007819 */ /* 0x000fe200000006ff */
[----:B------:R-:W-:Y:S01]  /*1680*/  USHF.L.U32 UR44, UR50, 0x7, URZ ;  /* 0x00000007322c7899 */ /* 0x000fe200080006ff */
[----:B------:R-:W-:Y:S01]  /*1690*/  UMOV UR27, URZ ;  /* 0x000000ff001b7c82 */ /* 0x000fe20008000000 */
[----:B------:R-:W-:Y:S01]  /*16a0*/  UMOV UR22, URZ ;  /* 0x000000ff00167c82 */ /* 0x000fe20008000000 */
[----:B------:R-:W-:Y:S01]  /*16b0*/  UMOV UR21, URZ ;  /* 0x000000ff00157c82 */ /* 0x000fe20008000000 */
[----:B------:R-:W-:Y:S01]  /*16c0*/  UMOV UR20, URZ ;  /* 0x000000ff00147c82 */ /* 0x000fe20008000000 */
[----:B-1----:R-:W-:-:S04]  /*16d0*/  ULEA UR30, UR30, UR4, 0x18 ;  /* 0x000000041e1e7291 */ /* 0x002fc8000f8ec0ff */
[----:B------:R-:W-:-:S09]  /*16e0*/  ULEA UR4, UR31, UR30, 0x3 ;  /* 0x0000001e1f047291 */ /* 0x000fd2000f8e18ff */
[----:B------:R1:W2:Y:S01]  /*16f0*/  SYNCS.PHASECHK.TRANS64.TRYWAIT P0, [UR4+0x80], R0 ;  /* 0x00008000ff0075a7 */ /* 0x0002a20008001104 */
[----:B------:R-:W-:Y:S05]  /*1700*/  BRA.U !UP0, `(.L_x_18) ;  /* 0x0000000508987547 */ /* 0x000fea000b800000 */
[----:B------:R-:W3:Y:S01]  /*1710*/  LDCU.128 UR12, c[0x0][0x480] ;  /* 0x00009000ff0c77ac */ /* 0x000ee20008000c00 */
[----:B------:R-:W4:Y:S01]  /*1720*/  LDCU.128 UR8, c[0x0][0x490] ;  /* 0x00009200ff0877ac */ /* 0x000f220008000c00 */
[----:B------:R-:W1:Y:S01]  /*1730*/  LDCU.64 UR20, c[0x0][0x4c0] ;  /* 0x00009800ff1477ac */ /* 0x000e620008000a00 */
[----:B------:R-:W1:Y:S01]  /*1740*/  LDCU.64 UR16, c[0x0][0x4f0] ;  /* 0x00009e00ff1077ac */ /* 0x000e620008000a00 */
[----:B------:R-:W1:Y:S01]  /*1750*/  LDCU UR18, c[0x0][0x4c8] ;  /* 0x00009900ff1277ac */ /* 0x000e620008000800 */
[----:B---3--:R-:W-:Y:S02]  /*1760*/  UIMAD.WIDE.U32 UR4, UR44, UR13, URZ ;  /* 0x0000000d2c0472a5 */ /* 0x008fe4000f8e00ff */
[----:B------:R-:W-:Y:S02]  /*1770*/  UISETP.NE.AND UP0, UPT, UR12, 0x1, UPT ;  /* 0x000000010c00788c */ /* 0x000fe4000bf05270 */
[----:B------:R-:W-:Y:S01]  /*1780*/  USHF.R.U32.HI UR5, URZ, UR14, UR5 ;  /* 0x0000000eff057299 */ /* 0x000fe20008011605 */
[----:B------:R-:W3:Y:S03]  /*1790*/  LDCU UR45, c[0x0][0x38c] ;  /* 0x00007180ff2d77ac */ /* 0x000ee60008000800 */
[----:B------:R-:W-:-:S02]  /*17a0*/  USEL UR5, UR44, UR5, !UP0 ;  /* 0x000000052c057287 */ /* 0x000fc4000c000000 */
[----:B------:R-:W-:Y:S02]  /*17b0*/  UISETP.NE.AND UP0, UPT, UR15, 0x1, UPT ;  /* 0x000000010f00788c */ /* 0x000fe4000bf05270 */
[----:B----4-:R-:W-:Y:S01]  /*17c0*/  UIMAD.WIDE.U32 UR6, UR5, UR8, URZ ;  /* 0x00000008050672a5 */ /* 0x010fe2000f8e00ff */
[----:B------:R-:W4:Y:S01]  /*17d0*/  LDCU UR8, c[0x0][0x4a0] ;  /* 0x00009400ff0877ac */ /* 0x000f220008000800 */
[----:B------:R-:W1:Y:S05]  /*17e0*/  LDCU UR23, c[0x0][0x4cc] ;  /* 0x00009980ff1777ac */ /* 0x000e6a0008000800 */
[----:B------:R-:W-:Y:S01]  /*17f0*/  UMOV UR4, UR7 ;  /* 0x0000000700047c82 */ /* 0x000fe20008000000 */
[----:B------:R-:W1:Y:S01]  /*1800*/  LDCU.64 UR40, c[0x0][0x390] ;  /* 0x00007200ff2877ac */ /* 0x000e620008000a00 */
[----:B------:R-:W-:Y:S01]  /*1810*/  USHF.R.U32.HI UR4, URZ, UR9, UR4 ;  /* 0x00000009ff047299 */ /* 0x000fe20008011604 */
[----:B------:R-:W1:Y:S03]  /*1820*/  LDCU UR9, c[0x0][0x4ec] ;  /* 0x00009d80ff0977ac */ /* 0x000e660008000800 */
[----:B------:R-:W-:-:S02]  /*1830*/  USEL UR4, UR5, UR4, !UP0 ;  /* 0x0000000405047287 */ /* 0x000fc4000c000000 */
[----:B------:R-:W-:Y:S02]  /*1840*/  UISETP.NE.AND UP0, UPT, UR10, 0x1, UPT ;  /* 0x000000010a00788c */ /* 0x000fe4000bf05270 */
[----:B------:R-:W-:Y:S01]  /*1850*/  UIMAD.WIDE.U32 UR6, UR4, UR11, URZ ;  /* 0x0000000b040672a5 */ /* 0x000fe2000f8e00ff */
[----:B------:R-:W1:Y:S01]  /*1860*/  LDCU.64 UR24, c[0x0][0x4d0] ;  /* 0x00009a00ff1877ac */ /* 0x000e620008000a00 */
[----:B------:R-:W-:-:S05]  /*1870*/  UIADD3 UR38, UPT, UPT, UR55, UR36, URZ ;  /* 0x0000002437267290 */ /* 0x000fca000fffe0ff */
[----:B------:R-:W-:Y:S01]  /*1880*/  UMOV UR6, UR7 ;  /* 0x0000000700067c82 */ /* 0x000fe20008000000 */
[----:B------:R-:W-:Y:S02]  /*1890*/  UIADD3 UR7, UPT, UPT, -UR4, URZ, URZ ;  /* 0x000000ff04077290 */ /* 0x000fe4000fffe1ff */
[----:B----4-:R-:W-:Y:S02]  /*18a0*/  USHF.R.U32.HI UR6, URZ, UR8, UR6 ;  /* 0x00000008ff067299 */ /* 0x010fe40008011606 */
[----:B------:R-:W-:Y:S02]  /*18b0*/  UIADD3 UR8, UPT, UPT, -UR5, URZ, URZ ;  /* 0x000000ff05087290 */ /* 0x000fe4000fffe1ff */
[----:B------:R-:W-:Y:S02]  /*18c0*/  USEL UR14, UR4, UR6, !UP0 ;  /* 0x00000006040e7287 */ /* 0x000fe4000c000000 */
[----:B------:R-:W-:Y:S02]  /*18d0*/  UIMAD UR7, UR15, UR7, UR5 ;  /* 0x000000070f0772a4 */ /* 0x000fe4000f8e0205 */
[----:B------:R-:W-:-:S02]  /*18e0*/  UIADD3 UR6, UPT, UPT, -UR14, URZ, URZ ;  /* 0x000000ff0e067290 */ /* 0x000fc4000fffe1ff */
[----:B------:R-:W-:Y:S02]  /*18f0*/  UIMAD UR8, UR12, UR8, UR44 ;  /* 0x000000080c0872a4 */ /* 0x000fe4000f8e022c */
[----:B------:R-:W-:Y:S02]  /*1900*/  UIMAD UR13, UR10, UR6, UR4 ;  /* 0x000000060a0d72a4 */ /* 0x000fe4000f8e0204 */
[----:B-1----:R-:W-:Y:S02]  /*1910*/  UIMAD UR11, UR8, UR20, UR9 ;  /* 0x00000014080b72a4 */ /* 0x002fe4000f8e0209 */
[----:B------:R-:W-:Y:S01]  /*1920*/  UIMAD UR12, UR7, UR21, UR16 ;  /* 0x00000015070c72a4 */ /* 0x000fe2000f8e0210 */
[----:B------:R-:W1:Y:S02]  /*1930*/  LDCU.64 UR4, c[0x0][0x4f8] ;  /* 0x00009f00ff0477ac */ /* 0x000e640008000a00 */
[----:B------:R-:W4:Y:S01]  /*1940*/  LDCU UR6, c[0x0][0x500] ;  /* 0x0000a000ff0677ac */ /* 0x000f220008000800 */
[----:B------:R-:W-:Y:S01]  /*1950*/  UIMAD UR13, UR13, UR18, UR17 ;  /* 0x000000120d0d72a4 */ /* 0x000fe2000f8e0211 */
[----:B------:R-:W-:Y:S01]  /*1960*/  UMOV UR27, URZ ;  /* 0x000000ff001b7c82 */ /* 0x000fe20008000000 */
[----:B------:R-:W-:Y:S01]  /*1970*/  UMOV UR7, UR31 ;  /* 0x0000001f00077c82 */ /* 0x000fe20008000000 */
[----:B------:R-:W-:Y:S01]  /*1980*/  UMOV UR20, URZ ;  /* 0x000000ff00147c82 */ /* 0x000fe20008000000 */
[----:B------:R-:W-:Y:S01]  /*1990*/  UMOV UR21, URZ ;  /* 0x000000ff00157c82 */ /* 0x000fe20008000000 */
[----:B---3--:R-:W-:-:S07]  /*19a0*/  UMOV UR22, URZ ;  /* 0x000000ff00167c82 */ /* 0x008fce0008000000 */
.L_x_23:
[----:B------:R-:W-:Y:S01]  /*19b0*/  @!P2 MOV R3, 0x3000 ;  /* 0x000030000003a802 */ /* 0x000fe20000000f00 */
[----:B------:R-:W-:Y:S01]  /*19c0*/  ULEA UR9, UR7, UR30, 0x3 ;  /* 0x0000001e07097291 */ /* 0x000fe2000f8e18ff */
[----:B-12---:R-:W-:Y:S11]  /*19d0*/  @P0 BRA `(.L_x_19) ;  /* 0x0000000000100947 */ /* 0x006ff60003800000 */
[----:B------:R-:W-:Y:S04]  /*19e0*/  MOV R0, UR26 ;  /* 0x0000001a00007c02 */ /* 0x000fe80008000f00 */
[----:B------:R-:W-:Y:S04]  /*19f0*/  SHF.L.U32 R5, R0, 0x1f, RZ ;  /* 0x0000001f00057819 */ /* 0x000fe800000006ff */
[----:B------:R-:W2:Y:S02]  /*1a00*/  SYNCS.PHASECHK.TRANS64.TRYWAIT P0, [UR9+0x80], R5 ;  /* 0x00008005ff0075a7 */ /* 0x000ea40008001109 */
[----:B--2---:R-:W-:Y:S05]  /*1a10*/  @!P0 BRA `(.L_x_20) ;  /* 0x0000006c00548947 */ /* 0x004fea0003800000 */
.L_x_19:
[----:B------:R3:W-:Y:S01]  /*1a20*/  @!P2 SYNCS.ARRIVE.TRANS64 RZ, [UR9], R3 ;  /* 0x00000003ffffa9a7 */ /* 0x0007e20008000009 */
[----:B------:R-:W-:Y:S04]  /*1a30*/  BSSY.RECONVERGENT B0, `(.L_x_21) ;  /* 0x0000003000007945 */ /* 0x000fe80003800200 */
[----:B------:R-:W-:Y:S05]  /*1a40*/  @P3 BRA `(.L_x_22) ;  /* 0x0000000000043947 */ /* 0x000fea0003800000 */
[----:B-1--4-:R-:W-:Y:S05]  /*1a50*/  BPT.TRAP 0x1 ;  /* 0x000000040000795c */ /* 0x012fea0000300000 */
.L_x_22:
[----:B-1--4-:R-:W-:Y:S05]  /*1a60*/  BSYNC.RECONVERGENT B0 ;  /* 0x0000000000007941 */ /* 0x012fea0003800200 */
.L_x_21:
[----:B------:R-:W-:Y:S02]  /*1a70*/  UIADD3 UR8, UPT, UPT, UR7, 0x1, URZ ;  /* 0x0000000107087890 */ /* 0x000fe4000fffe0ff */
[----:B------:R-:W-:Y:S02]  /*1a80*/  UIMAD UR15, UR20, UR23, UR4 ;  /* 0x00000017140f72a4 */ /* 0x000fe4000f8e0204 */
[----:B------:R-:W-:Y:S02]  /*1a90*/  UISETP.NE.AND UP0, UPT, UR8, 0x10, UPT ;  /* 0x000000100800788c */ /* 0x000fe4000bf05270 */
[----:B------:R-:W-:Y:S02]  /*1aa0*/  ULEA UR17, UR7, UR30, 0xd ;  /* 0x0000001e07117291 */ /* 0x000fe4000f8e68ff */
[----:B------:R-:W-:Y:S02]  /*1ab0*/  USEL UR10, URZ, 0x1, UP0 ;  /* 0x00000001ff0a7887 */ /* 0x000fe40008000000 */
[----:B------:R-:W-:Y:S02]  /*1ac0*/  USEL UR31, UR8, URZ, UP0 ;  /* 0x000000ff081f7287 */ /* 0x000fe40008000000 */
[----:B------:R-:W-:Y:S02]  /*1ad0*/  ULOP3.LUT UR26, UR26, UR10, URZ, 0x3c, !UPT ;  /* 0x0000000a1a1a7292 */ /* 0x000fe4000f8e3cff */
[----:B------:R-:W-:Y:S02]  /*1ae0*/  ULEA UR8, UR31, UR30, 0x3 ;  /* 0x0000001e1f087291 */ /* 0x000fe4000f8e18ff */
[----:B------:R-:W-:Y:S02]  /*1af0*/  ULEA UR16, UR7, UR30, 0xc ;  /* 0x0000001e07107291 */ /* 0x000fe4000f8e60ff */
[----:B------:R-:W-:Y:S01]  /*1b00*/  UIADD3 UR34, UP0, UPT, UR42, 0x80, URZ ;  /* 0x000000802a227890 */ /* 0x000fe2000ff1e0ff */
[----:B--2---:R-:W-:Y:S01]  /*1b10*/  MOV R0, UR26 ;  /* 0x0000001a00007c02 */ /* 0x004fe20008000f00 */
[----:B------:R-:W-:Y:S02]  /*1b20*/  USHF.L.U32 UR10, UR27, 0x5, URZ ;  /* 0x000000051b0a7899 */ /* 0x000fe400080006ff */
[----:B------:R-:W-:Y:S01]  /*1b30*/  UIADD3.X UR35, UPT, UPT, URZ, UR43, URZ, UP0, !UPT ;  /* 0x0000002bff237290 */ /* 0x000fe200087fe4ff */
[----:B---3--:R-:W-:Y:S01]  /*1b40*/  SHF.L.U32 R3, R0, 0x1f, RZ ;  /* 0x0000001f00037819 */ /* 0x008fe200000006ff */
[----:B------:R-:W-:Y:S02]  /*1b50*/  UIADD3 UR32, UP3, UPT, UR42, 0x200, URZ ;  /* 0x000002002a207890 */ /* 0x000fe4000ff7e0ff */
[----:B------:R-:W-:Y:S01]  /*1b60*/  UIADD3 UR16, UPT, UPT, UR16, 0x26400, URZ ;  /* 0x0002640010107890 */ /* 0x000fe2000fffe0ff */
[----:B------:R3:W1:Y:S01]  /*1b70*/  SYNCS.PHASECHK.TRANS64.TRYWAIT P0, [UR8+0x80], R3 ;  /* 0x00008003ff0075a7 */ /* 0x0006620008001108 */
[----:B------:R-:W-:Y:S02]  /*1b80*/  UIMAD UR8, UR21, UR24, UR5 ;  /* 0x00000018150872a4 */ /* 0x000fe4000f8e0205 */
[----:B------:R-:W-:Y:S02]  /*1b90*/  UIMAD UR7, UR22, UR25, UR6 ;  /* 0x00000019160772a4 */ /* 0x000fe4000f8e0206 */
[----:B------:R-:W-:Y:S02]  /*1ba0*/  ULEA UR15, UR8, UR15, 0x5 ;  /* 0x0000000f080f7291 */ /* 0x000fe4000f8e28ff */
[----:B------:R-:W-:Y:S02]  /*1bb0*/  UIADD3 UR8, UPT, UPT, UR17, 0x6400, URZ ;  /* 0x0000640011087890 */ /* 0x000fe4000fffe0ff */
[----:B------:R-:W-:Y:S02]  /*1bc0*/  ULEA UR7, UR7, UR15, 0xa ;  /* 0x0000000f07077291 */ /* 0x000fe4000f8e50ff */
[----:B------:R-:W-:Y:S02]  /*1bd0*/  UIADD3.X UR33, UPT, UPT, URZ, UR43, URZ, UP3, !UPT ;  /* 0x0000002bff217290 */ /* 0x000fe40009ffe4ff */
[----:B------:R-:W-:Y:S02]  /*1be0*/  UPRMT UR7, UR7, 0x5410, URZ ;  /* 0x0000541007077896 */ /* 0x000fe400080000ff */
[----:B------:R-:W-:Y:S02]  /*1bf0*/  UIADD3 UR37, UPT, UPT, UR20, 0x1, URZ ;  /* 0x0000000114257890 */ /* 0x000fe4000fffe0ff */
[----:B------:R-:W-:Y:S02]  /*1c00*/  UIADD3 UR29, UPT, UPT, UR21, 0x1, URZ ;  /* 0x00000001151d7890 */ /* 0x000fe4000fffe0ff */
[----:B------:R-:W-:Y:S02]  /*1c10*/  UISETP.NE.AND UP2, UPT, UR37, UR45, UPT ;  /* 0x0000002d2500728c */ /* 0x000fe4000bf45270 */
[----:B------:R-:W-:Y:S01]  /*1c20*/  UIADD3 UR28, UPT, UPT, UR22, 0x1, URZ ;  /* 0x00000001161c7890 */ /* 0x000fe2000fffe0ff */
[----:B------:R2:W-:Y:S01]  /*1c30*/  UTMALDG.5D.IM2COL [UR8], [UR34], UR7 ;  /* 0x00000008220073b4 */ /* 0x0005e20008060007 */
[----:B------:R-:W-:Y:S01]  /*1c40*/  UIADD3 UR36, UPT, UPT, UR36, 0x1, URZ ;  /* 0x0000000124247890 */ /* 0x000fe2000fffe0ff */
[----:B------:R-:W-:Y:S01]  /*1c50*/  UMOV UR46, 0x0 ;  /* 0x00000000002e7882 */ /* 0x000fe20000000000 */
[----:B------:R-:W-:Y:S01]  /*1c60*/  UMOV UR47, 0x10000000 ;  /* 0x10000000002f7882 */ /* 0x000fe20000000000 */
[----:B------:R-:W-:Y:S01]  /*1c70*/  UMOV UR17, UR9 ;  /* 0x0000000900117c82 */ /* 0x000fe20008000000 */
[----:B------:R-:W-:Y:S03]  /*1c80*/  UMOV UR18, UR10 ;  /* 0x0000000a00127c82 */ /* 0x000fe60008000000 */
[----:B------:R-:W-:Y:S01]  /*1c90*/  @UP2 UIADD3 UR29, UPT, UPT, UR21, URZ, URZ ;  /* 0x000000ff151d2290 */ /* 0x000fe2000fffe0ff */
[----:B------:R4:W-:Y:S03]  /*1ca0*/  UTMALDG.5D [UR16], [UR32], desc[UR46] ;  /* 0x00002e10200075b4 */ /* 0x0009e60008021000 */
[----:B------:R-:W-:Y:S11]  /*1cb0*/  UISETP.NE.AND UP1, UPT, UR29, UR40, UPT ;  /* 0x000000281d00728c */ /* 0x000ff6000bf25270 */
[----:B------:R-:W-:Y:S04]  /*1cc0*/  @UP1 UIADD3 UR28, UPT, UPT, UR22, URZ, URZ ;  /* 0x000000ff161c1290 */ /* 0x000fe8000fffe0ff */
[----:B------:R-:W-:Y:S02]  /*1cd0*/  UISETP.NE.AND UP0, UPT, UR28, UR41, UPT ;  /* 0x000000291c00728c */ /* 0x000fe4000bf05270 */
[----:B--2---:R-:W-:Y:S09]  /*1ce0*/  UIADD3 UR8, UPT, UPT, UR27, 0x1, URZ ;  /* 0x000000011b087890 */ /* 0x004ff2000fffe0ff */
[----:B------:R-:W-:Y:S01]  /*1cf0*/  @UP0 UIADD3 UR8, UPT, UPT, UR27, URZ, URZ ;  /* 0x000000ff1b080290 */ /* 0x000fe2000fffe0ff */
[----:B------:R-:W-:Y:S06]  /*1d00*/  UMOV UR7, UR31 ;  /* 0x0000001f00077c82 */ /* 0x000fec0008000000 */
[----:B------:R-:W-:Y:S01]  /*1d10*/  UMOV UR27, UR8 ;  /* 0x00000008001b7c82 */ /* 0x000fe20008000000 */
[----:B----4-:R-:W-:Y:S02]  /*1d20*/  USEL UR22, UR28, URZ, UP0 ;  /* 0x000000ff1c167287 */ /* 0x010fe40008000000 */
[----:B------:R-:W-:Y:S02]  /*1d30*/  UISETP.NE.AND UP0, UPT, UR36, UR38, UPT ;  /* 0x000000262400728c */ /* 0x000fe4000bf05270 */
[----:B------:R-:W-:Y:S02]  /*1d40*/  USEL UR20, UR37, URZ, UP2 ;  /* 0x000000ff25147287 */ /* 0x000fe40009000000 */
[----:B------:R-:W-:Y:S05]  /*1d50*/  USEL UR21, UR29, URZ, UP1 ;  /* 0x000000ff1d157287 */ /* 0x000fea0008800000 */
[----:B---3--:R-:W-:Y:S07]  /*1d60*/  BRA.U UP0, `(.L_x_23) ;  /* 0xfffffffd00107547 */ /* 0x008fee000b83ffff */
.L_x_18:
[----:B------:R-:W-:Y:S01]  /*1d70*/  ULEA UR4, UR31, UR30, 0x3 ;  /* 0x0000001e1f047291 */ /* 0x000fe2000f8e18ff */
[----:B-1----:R-:W-:Y:S01]  /*1d80*/  MOV R0, UR26 ;  /* 0x0000001a00007c02 */ /* 0x002fe20008000f00 */
[----:B------:R-:W-:Y:S01]  /*1d90*/  @!P1 SYNCS.ARRIVE.TRANS64.A1T0 RZ, [UR30+0x138], RZ ;  /* 0x000138ffffff99a7 */ /* 0x000fe2000810001e */
[----:B------:R-:W-:Y:S02]  /*1da0*/  UISETP.GE.AND UP0, UPT, UR51, 0x1, UPT ;  /* 0x000000013300788c */ /* 0x000fe4000bf06270 */
[----:B------:R-:W-:-:S04]  /*1db0*/  SHF.L.U32 R0, R0, 0x1f, RZ ;  /* 0x0000001f00007819 */ /* 0x000fc800000006ff */
[----:B--2---:R1:W2:Y:S03]  /*1dc0*/  SYNCS.PHASECHK.TRANS64.TRYWAIT P0, [UR4+0x80], R0 ;  /* 0x00008000ff0075a7 */ /* 0x0042a60008001104 */
[----:B------:R-:W-:Y:S05]  /*1dd0*/  BRA.U !UP0, `(.L_x_24) ;  /* 0x0000000508907547 */ /* 0x000fea000b800000 */
[----:B------:R-:W3:Y:S01]  /*1de0*/  LDCU.128 UR8, c[0x0][0x480] ;  /* 0x00009000ff0877ac */ /* 0x000ee20008000c00 */
[----:B------:R-:W4:Y:S01]  /*1df0*/  LDCU.128 UR32, c[0x0][0x490] ;  /* 0x00009200ff2077ac */ /* 0x000f220008000c00 */
[----:B------:R-:W1:Y:S01]  /*1e00*/  LDCU.64 UR28, c[0x0][0x4c0] ;  /* 0x00009800ff1c77ac */ /* 0x000e620008000a00 */
[----:B------:R-:W1:Y:S01]  /*1e10*/  LDCU UR13, c[0x0][0x4c8] ;  /* 0x00009900ff0d77ac */ /* 0x000e620008000800 */
[----:B------:R-:W1:Y:S01]  /*1e20*/  LDCU.64 UR16, c[0x0][0x4f0] ;  /* 0x00009e00ff1077ac */ /* 0x000e620008000a00 */
[----:B---3--:R-:W-:Y:S02]  /*1e30*/  UIMAD.WIDE.U32 UR4, UR44, UR9, URZ ;  /* 0x000000092c0472a5 */ /* 0x008fe4000f8e00ff */
[----:B------:R-:W-:Y:S02]  /*1e40*/  UISETP.NE.AND UP0, UPT, UR8, 0x1, UPT ;  /* 0x000000010800788c */ /* 0x000fe4000bf05270 */
[----:B------:R-:W-:Y:S01]  /*1e50*/  USHF.R.U32.HI UR5, URZ, UR10, UR5 ;  /* 0x0000000aff057299 */ /* 0x000fe20008011605 */
[----:B------:R-:W3:Y:S03]  /*1e60*/  LDCU UR9, c[0x0][0x4a0] ;  /* 0x00009400ff0977ac */ /* 0x000ee60008000800 */
[----:B------:R-:W-:-:S02]  /*1e70*/  USEL UR5, UR44, UR5, !UP0 ;  /* 0x000000052c057287 */ /* 0x000fc4000c000000 */
[----:B------:R-:W-:Y:S02]  /*1e80*/  UISETP.NE.AND UP0, UPT, UR11, 0x1, UPT ;  /* 0x000000010b00788c */ /* 0x000fe4000bf05270 */
[----:B----4-:R-:W-:Y:S01]  /*1e90*/  UIMAD.WIDE.U32 UR6, UR5, UR32, URZ ;  /* 0x00000020050672a5 */ /* 0x010fe2000f8e00ff */
[----:B------:R-:W1:Y:S01]  /*1ea0*/  LDCU UR10, c[0x0][0x4ec] ;  /* 0x00009d80ff0a77ac */ /* 0x000e620008000800 */
[----:B------:R-:W4:Y:S05]  /*1eb0*/  LDCU UR46, c[0x0][0x38c] ;  /* 0x00007180ff2e77ac */ /* 0x000f2a0008000800 */
[----:B------:R-:W-:Y:S01]  /*1ec0*/  UMOV UR4, UR7 ;  /* 0x0000000700047c82 */ /* 0x000fe20008000000 */
[----:B------:R-:W1:Y:S01]  /*1ed0*/  LDCU UR23, c[0x0][0x4cc] ;  /* 0x00009980ff1777ac */ /* 0x000e620008000800 */
[----:B------:R-:W-:Y:S01]  /*1ee0*/  USHF.R.U32.HI UR4, URZ, UR33, UR4 ;  /* 0x00000021ff047299 */ /* 0x000fe20008011604 */
[----:B------:R-:W1:Y:S03]  /*1ef0*/  LDCU.64 UR40, c[0x0][0x390] ;  /* 0x00007200ff2877ac */ /* 0x000e660008000a00 */
[----:B------:R-:W-:-:S02]  /*1f00*/  USEL UR4, UR5, UR4, !UP0 ;  /* 0x0000000405047287 */ /* 0x000fc4000c000000 */
[----:B------:R-:W-:Y:S02]  /*1f10*/  UISETP.NE.AND UP0, UPT, UR34, 0x1, UPT ;  /* 0x000000012200788c */ /* 0x000fe4000bf05270 */
[----:B------:R-:W-:Y:S01]  /*1f20*/  UIMAD.WIDE.U32 UR6, UR4, UR35, URZ ;  /* 0x00000023040672a5 */ /* 0x000fe2000f8e00ff */
[----:B------:R-:W1:Y:S01]  /*1f30*/  LDCU.64 UR24, c[0x0][0x4d0] ;  /* 0x00009a00ff1877ac */ /* 0x000e620008000a00 */
[----:B------:R-:W-:-:S05]  /*1f40*/  UIADD3 UR38, UPT, UPT, UR51, UR38, URZ ;  /* 0x0000002633267290 */ /* 0x000fca000fffe0ff */
[----:B------:R-:W-:Y:S01]  /*1f50*/  UMOV UR6, UR7 ;  /* 0x0000000700067c82 */ /* 0x000fe20008000000 */
[----:B------:R-:W-:Y:S02]  /*1f60*/  UIADD3 UR7, UPT, UPT, -UR5, URZ, URZ ;  /* 0x000000ff05077290 */ /* 0x000fe4000fffe1ff */
[----:B---3--:R-:W-:Y:S02]  /*1f70*/  USHF.R.U32.HI UR6, URZ, UR9, UR6 ;  /* 0x00000009ff067299 */ /* 0x008fe40008011606 */
[----:B------:R-:W-:Y:S02]  /*1f80*/  UIMAD UR7, UR8, UR7, UR44 ;  /* 0x00000007080772a4 */ /* 0x000fe4000f8e022c */
[----:B------:R-:W-:Y:S02]  /*1f90*/  USEL UR14, UR4, UR6, !UP0 ;  /* 0x00000006040e7287 */ /* 0x000fe4000c000000 */
[----:B------:R-:W-:Y:S02]  /*1fa0*/  UIADD3 UR6, UPT, UPT, -UR4, URZ, URZ ;  /* 0x000000ff04067290 */ /* 0x000fe4000fffe1ff */
[----:B------:R-:W-:-:S02]  /*1fb0*/  UIADD3 UR9, UPT, UPT, -UR14, URZ, URZ ;  /* 0x000000ff0e097290 */ /* 0x000fc4000fffe1ff */
[----:B------:R-:W-:Y:S02]  /*1fc0*/  UIMAD UR12, UR11, UR6, UR5 ;  /* 0x000000060b0c72a4 */ /* 0x000fe4000f8e0205 */
[----:B------:R-:W-:Y:S02]  /*1fd0*/  UIMAD UR9, UR34, UR9, UR4 ;  /* 0x00000009220972a4 */ /* 0x000fe4000f8e0204 */
[----:B-1----:R-:W-:Y:S01]  /*1fe0*/  UIMAD UR11, UR7, UR28, UR10 ;  /* 0x0000001c070b72a4 */ /* 0x002fe2000f8e020a */
[----:B------:R-:W1:Y:S02]  /*1ff0*/  LDCU.64 UR4, c[0x0][0x4f8] ;  /* 0x00009f00ff0477ac */ /* 0x000e640008000a00 */
[----:B------:R-:W3:Y:S01]  /*2000*/  LDCU UR6, c[0x0][0x500] ;  /* 0x0000a000ff0677ac */ /* 0x000ee20008000800 */
[----:B------:R-:W-:Y:S02]  /*2010*/  UIMAD UR12, UR12, UR29, UR16 ;  /* 0x0000001d0c0c72a4 */ /* 0x000fe4000f8e0210 */
[----:B------:R-:W-:Y:S01]  /*2020*/  UIMAD UR13, UR9, UR13, UR17 ;  /* 0x0000000d090d72a4 */ /* 0x000fe2000f8e0211 */
[----:B------:R-:W-:Y:S01]  /*2030*/  UMOV UR37, UR51 ;  /* 0x0000003300257c82 */ /* 0x000fe20008000000 */
[----:B----4-:R-:W-:-:S10]  /*2040*/  UMOV UR7, UR31 ;  /* 0x0000001f00077c82 */ /* 0x010fd40008000000 */
.L_x_29:
[----:B------:R-:W-:Y:S01]  /*2050*/  @!P2 MOV R3, 0x3000 ;  /* 0x000030000003a802 */ /* 0x000fe20000000f00 */
[----:B------:R-:W-:Y:S01]  /*2060*/  ULEA UR9, UR7, UR30, 0x3 ;  /* 0x0000001e07097291 */ /* 0x000fe2000f8e18ff */
[----:B-12---:R-:W-:Y:S11]  /*2070*/  @P0 BRA `(.L_x_25) ;  /* 0x0000000000100947 */ /* 0x006ff60003800000 */
[----:B------:R-:W-:Y:S04]  /*2080*/  MOV R0, UR26 ;  /* 0x0000001a00007c02 */ /* 0x000fe80008000f00 */
[----:B------:R-:W-:Y:S04]  /*2090*/  SHF.L.U32 R5, R0, 0x1f, RZ ;  /* 0x0000001f00057819 */ /* 0x000fe800000006ff */
[----:B------:R-:W2:Y:S02]  /*20a0*/  SYNCS.PHASECHK.TRANS64.TRYWAIT P0, [UR9+0x80], R5 ;  /* 0x00008005ff0075a7 */ /* 0x000ea40008001109 */
[----:B--2---:R-:W-:Y:S05]  /*20b0*/  @!P0 BRA `(.L_x_26) ;  /* 0x0000006400c48947 */ /* 0x004fea0003800000 */
.L_x_25:
[----:B------:R4:W-:Y:S01]  /*20c0*/  @!P2 SYNCS.ARRIVE.TRANS64 RZ, [UR9], R3 ;  /* 0x00000003ffffa9a7 */ /* 0x0009e20008000009 */
[----:B------:R-:W-:Y:S04]  /*20d0*/  BSSY.RECONVERGENT B0, `(.L_x_27) ;  /* 0x0000003000007945 */ /* 0x000fe80003800200 */
[----:B------:R-:W-:Y:S05]  /*20e0*/  @P3 BRA `(.L_x_28) ;  /* 0x0000000000043947 */ /* 0x000fea0003800000 */
[----:B-1-3--:R-:W-:Y:S05]  /*20f0*/  BPT.TRAP 0x1 ;  /* 0x000000040000795c */ /* 0x00afea0000300000 */
.L_x_28:
[----:B-1-3--:R-:W-:Y:S05]  /*2100*/  BSYNC.RECONVERGENT B0 ;  /* 0x0000000000007941 */ /* 0x00afea0003800200 */
.L_x_27:
[----:B------:R-:W-:Y:S02]  /*2110*/  UIADD3 UR8, UPT, UPT, UR7, 0x1, URZ ;  /* 0x0000000107087890 */ /* 0x000fe4000fffe0ff */
[----:B------:R-:W-:Y:S02]  /*2120*/  UIMAD UR16, UR20, UR23, UR4 ;  /* 0x00000017141072a4 */ /* 0x000fe4000f8e0204 */
[----:B------:R-:W-:Y:S02]  /*2130*/  UISETP.NE.AND UP0, UPT, UR8, 0x10, UPT ;  /* 0x000000100800788c */ /* 0x000fe4000bf05270 */
[----:B------:R-:W-:Y:S02]  /*2140*/  UIMAD UR15, UR21, UR24, UR5 ;  /* 0x00000018150f72a4 */ /* 0x000fe4000f8e0205 */
[----:B------:R-:W-:Y:S02]  /*2150*/  USEL UR10, URZ, 0x1, UP0 ;  /* 0x00000001ff0a7887 */ /* 0x000fe40008000000 */
[----:B------:R-:W-:Y:S02]  /*2160*/  USEL UR31, UR8, URZ, UP0 ;  /* 0x000000ff081f7287 */ /* 0x000fe40008000000 */
[----:B------:R-:W-:Y:S02]  /*2170*/  ULOP3.LUT UR26, UR26, UR10, URZ, 0x3c, !UPT ;  /* 0x0000000a1a1a7292 */ /* 0x000fe4000f8e3cff */
[----:B------:R-:W-:Y:S02]  /*2180*/  ULEA UR8, UR31, UR30, 0x3 ;  /* 0x0000001e1f087291 */ /* 0x000fe4000f8e18ff */
[----:B------:R-:W-:Y:S02]  /*2190*/  ULEA UR18, UR7, UR30, 0xc ;  /* 0x0000001e07127291 */ /* 0x000fe4000f8e60ff */
[----:B------:R-:W-:Y:S01]  /*21a0*/  ULEA UR15, UR15, UR16, 0x5 ;  /* 0x000000100f0f7291 */ /* 0x000fe2000f8e28ff */
[----:B--2---:R-:W-:Y:S01]  /*21b0*/  MOV R0, UR26 ;  /* 0x0000001a00007c02 */ /* 0x004fe20008000f00 */
[----:B------:R-:W-:Y:S02]  /*21c0*/  UIADD3 UR34, UP0, UPT, UR42, 0x80, URZ ;  /* 0x000000802a227890 */ /* 0x000fe4000ff1e0ff */
[----:B------:R-:W-:Y:S01]  /*21d0*/  USHF.L.U32 UR10, UR27, 0x5, URZ ;  /* 0x000000051b0a7899 */ /* 0x000fe200080006ff */
[----:B----4-:R-:W-:Y:S01]  /*21e0*/  SHF.L.U32 R3, R0, 0x1f, RZ ;  /* 0x0000001f00037819 */ /* 0x010fe200000006ff */
[----:B------:R-:W-:Y:S02]  /*21f0*/  UIADD3.X UR35, UPT, UPT, URZ, UR43, URZ, UP0, !UPT ;  /* 0x0000002bff237290 */ /* 0x000fe400087fe4ff */
[----:B------:R-:W-:Y:S01]  /*2200*/  UIADD3 UR32, UP3, UPT, UR42, 0x200, URZ ;  /* 0x000002002a207890 */ /* 0x000fe2000ff7e0ff */
[----:B------:R4:W1:Y:S01]  /*2210*/  SYNCS.PHASECHK.TRANS64.TRYWAIT P0, [UR8+0x80], R3 ;  /* 0x00008003ff0075a7 */ /* 0x0008620008001108 */
[----:B------:R-:W-:Y:S02]  /*2220*/  ULEA UR8, UR7, UR30, 0xd ;  /* 0x0000001e07087291 */ /* 0x000fe4000f8e68ff */
[----:B------:R-:W-:Y:S02]  /*2230*/  UIMAD UR7, UR22, UR25, UR6 ;  /* 0x00000019160772a4 */ /* 0x000fe4000f8e0206 */
[----:B------:R-:W-:Y:S02]  /*2240*/  UIADD3 UR8, UPT, UPT, UR8, 0x6400, URZ ;  /* 0x0000640008087890 */ /* 0x000fe4000fffe0ff */
[----:B------:R-:W-:Y:S02]  /*2250*/  ULEA UR7, UR7, UR15, 0xa ;  /* 0x0000000f07077291 */ /* 0x000fe4000f8e50ff */
[----:B------:R-:W-:Y:S02]  /*2260*/  UIADD3.X UR33, UPT, UPT, URZ, UR43, URZ, UP3, !UPT ;  /* 0x0000002bff217290 */ /* 0x000fe40009ffe4ff */
[----:B------:R-:W-:Y:S02]  /*2270*/  UPRMT UR7, UR7, 0x5410, URZ ;  /* 0x0000541007077896 */ /* 0x000fe400080000ff */
[----:B------:R-:W-:Y:S02]  /*2280*/  UIADD3 UR16, UPT, UPT, UR18, 0x26400, URZ ;  /* 0x0002640012107890 */ /* 0x000fe4000fffe0ff */
[----:B------:R-:W-:Y:S02]  /*2290*/  UIADD3 UR36, UPT, UPT, UR20, 0x1, URZ ;  /* 0x0000000114247890 */ /* 0x000fe4000fffe0ff */
[----:B------:R-:W-:Y:S02]  /*22a0*/  UIADD3 UR29, UPT, UPT, UR21, 0x1, URZ ;  /* 0x00000001151d7890 */ /* 0x000fe4000fffe0ff */
[----:B------:R-:W-:Y:S01]  /*22b0*/  UISETP.NE.AND UP2, UPT, UR36, UR46, UPT ;  /* 0x0000002e2400728c */ /* 0x000fe2000bf45270 */
[----:B------:R2:W-:Y:S01]  /*22c0*/  UTMALDG.5D.IM2COL [UR8], [UR34], UR7 ;  /* 0x00000008220073b4 */ /* 0x0005e20008060007 */
[----:B------:R-:W-:Y:S01]  /*22d0*/  UIADD3 UR28, UPT, UPT, UR22, 0x1, URZ ;  /* 0x00000001161c7890 */ /* 0x000fe2000fffe0ff */
[----:B------:R-:W-:Y:S01]  /*22e0*/  UMOV UR44, 0x0 ;  /* 0x00000000002c7882 */ /* 0x000fe20000000000 */
[----:B------:R-:W-:Y:S01]  /*22f0*/  UMOV UR45, 0x10000000 ;  /* 0x10000000002d7882 */ /* 0x000fe20000000000 */
[----:B------:R-:W-:Y:S01]  /*2300*/  UMOV UR17, UR9 ;  /* 0x0000000900117c82 */ /* 0x000fe20008000000 */
[----:B------:R-:W-:Y:S02]  /*2310*/  UMOV UR18, UR10 ;  /* 0x0000000a00127c82 */ /* 0x000fe40008000000 */
[----:B------:R3:W-:Y:S03]  /*2320*/  UTMALDG.5D [UR16], [UR32], desc[UR44] ;  /* 0x00002c10200075b4 */ /* 0x0007e60008021000 */
[----:B------:R-:W-:Y:S04]  /*2330*/  @UP2 UIADD3 UR29, UPT, UPT, UR21, URZ, URZ ;  /* 0x000000ff151d2290 */ /* 0x000fe8000fffe0ff */
[----:B------:R-:W-:Y:S11]  /*2340*/  UISETP.NE.AND UP1, UPT, UR29, UR40, UPT ;  /* 0x000000281d00728c */ /* 0x000ff6000bf25270 */
[----:B------:R-:W-:Y:S04]  /*2350*/  @UP1 UIADD3 UR28, UPT, UPT, UR22, URZ, URZ ;  /* 0x000000ff161c1290 */ /* 0x000fe8000fffe0ff */
[----:B------:R-:W-:Y:S02]  /*2360*/  UISETP.NE.AND UP0, UPT, UR28, UR41, UPT ;  /* 0x000000291c00728c */ /* 0x000fe4000bf05270 */
[----:B--2---:R-:W-:Y:S09]  /*2370*/  UIADD3 UR8, UPT, UPT, UR27, 0x1, URZ ;  /* 0x000000011b087890 */ /* 0x004ff2000fffe0ff */
[----:B------:R-:W-:Y:S02]  /*2380*/  @UP0 UIADD3 UR8, UPT, UPT, UR27, URZ, URZ ;  /* 0x000000ff1b080290 */ /* 0x000fe4000fffe0ff */
[----:B------:R-:W-:Y:S05]  /*2390*/  UIADD3 UR7, UPT, UPT, UR37, -0x1, URZ ;  /* 0xffffffff25077890 */ /* 0x000fea000fffe0ff */
[----:B------:R-:W-:Y:S01]  /*23a0*/  UMOV UR27, UR8 ;  /* 0x00000008001b7c82 */ /* 0x000fe20008000000 */
[----:B---3--:R-:W-:Y:S02]  /*23b0*/  USEL UR22, UR28, URZ, UP0 ;  /* 0x000000ff1c167287 */ /* 0x008fe40008000000 */
[----:B------:R-:W-:Y:S02]  /*23c0*/  UISETP.GT.U32.AND UP0, UPT, UR37, 0x1, UPT ;  /* 0x000000012500788c */ /* 0x000fe4000bf04070 */
[----:B------:R-:W-:Y:S02]  /*23d0*/  USEL UR20, UR36, URZ, UP2 ;  /* 0x000000ff24147287 */ /* 0x000fe40009000000 */
[----:B------:R-:W-:Y:S01]  /*23e0*/  USEL UR21, UR29, URZ, UP1 ;  /* 0x000000ff1d157287 */ /* 0x000fe20008800000 */
[----:B------:R-:W-:Y:S01]  /*23f0*/  UMOV UR37, UR7 ;  /* 0x0000000700257c82 */ /* 0x000fe20008000000 */
[----:B------:R-:W-:Y:S03]  /*2400*/  UMOV UR7, UR31 ;  /* 0x0000001f00077c82 */ /* 0x000fe60008000000 */
[----:B----4-:R-:W-:Y:S07]  /*2410*/  BRA.U UP0, `(.L_x_29) ;  /* 0xfffffffd000c7547 */ /* 0x010fee000b83ffff */
.L_x_24:
[----:B------:R-:W-:Y:S01]  /*2420*/  SHF.L.U32 R3, R2, 0x1f, RZ ;  /* 0x0000001f02037819 */ /* 0x000fe200000006ff */
[----:B------:R-:W-:-:S03]  /*2430*/  NOP ;  /* 0x0000000000007918 */ /* 0x000fc60000000000 */
[----:B-12---:R-:W1:Y:S02]  /*2440*/  SYNCS.PHASECHK.TRANS64.TRYWAIT P0, [UR30+0x140], R3 ;  /* 0x00014003ff0075a7 */ /* 0x006e64000800111e */
[----:B-1----:R-:W-:Y:S05]  /*2450*/  @!P0 BRA `(.L_x_30) ;  /* 0x0000006000f48947 */ /* 0x002fea0003800000 */
.L_x_123:
[----:B------:R-:W2:Y:S01]  /*2460*/  LDS.128 R4, [UR30+0x180] ;  /* 0x0001801eff047984 */ /* 0x000ea20008000c00 */
[----:B------:R-:W-:Y:S02]  /*2470*/  UIADD3 UR4, UPT, UPT, UR30, 0x148, URZ ;  /* 0x000001481e047890 */ /* 0x000fe4000fffe0ff */
[----:B------:R-:W-:Y:S01]  /*2480*/  UISETP.GE.AND UP0, UPT, UR39, 0x1, UPT ;  /* 0x000000012700788c */ /* 0x000fe2000bf06270 */
[----:B------:R-:W-:Y:S01]  /*2490*/  @!PT LDS RZ, [RZ] ;  /* 0x00000000fffff984 */ /* 0x000fe20000000800 */
[----:B------:R-:W-:Y:S01]  /*24a0*/  @!PT LDS RZ, [RZ] ;  /* 0x00000000fffff984 */ /* 0x000fe20000000800 */
[----:B------:R-:W-:Y:S01]  /*24b0*/  @!PT LDS RZ, [RZ] ;  /* 0x00000000fffff984 */ /* 0x000fe20000000800 */
[----:B------:R-:W-:Y:S01]  /*24c0*/  @!PT LDS RZ, [RZ] ;  /* 0x00000000fffff984 */ /* 0x000fe20000000800 */
[----:B------:R3:W-:Y:S06]  /*24d0*/  MEMBAR.ALL.CTA ;  /* 0x0000000000007992 */ /* 0x0007ec0000008000 */
[----:B---3--:R-:W3:Y:S01]  /*24e0*/  FENCE.VIEW.ASYNC.S ;  /* 0x00000000000073c6 */ /* 0x008ee20000000000 */
[----:B------:R-:W-:-:S09]  /*24f0*/  UPRMT UR4, URZ, 0x654, UR4 ;  /* 0x00000654ff047896 */ /* 0x000fd20008000004 */
[----:B---3--:R-:W-:Y:S01]  /*2500*/  SYNCS.ARRIVE.TRANS64.RED.A1T0 RZ, [UR4], RZ ;  /* 0x000000ffffff79a7 */ /* 0x008fe20008100404 */
[----:B--2---:R-:W-:-:S13]  /*2510*/  LOP3.LUT P0, RZ, R6, 0x1, RZ, 0xc0, !PT ;  /* 0x0000000106ff7812 */ /* 0x004fda000780c0ff */
[----:B------:R-:W-:Y:S01]  /*2520*/  VOTEU.ANY UP1, P0 ;  /* 0x0000000000ff7886 */ /* 0x000fe20000020100 */
[----:B------:R-:W-:-:S13]  /*2530*/  PLOP3.LUT P0, PT, PT, PT, UP1, 0x80, 0x8 ;  /* 0x000000000008781c */ /* 0x000fda0003f0f018 */
[----:B-1----:R-:W-:Y:S02]  /*2540*/  @P0 MOV R0, R4 ;  /* 0x0000000400000202 */ /* 0x002fe40000000f00 */
[----:B------:R-:W-:Y:S02]  /*2550*/  @P0 LOP3.LUT R4, R5, 0xffff, RZ, 0xc0, !PT ;  /* 0x0000ffff05040812 */ /* 0x000fe400078ec0ff */
[----:B------:R-:W-:Y:S02]  /*2560*/  @P0 R2UR UR6, R0 ;  /* 0x00000000000602ca */ /* 0x000fe400000e0000 */
[----:B------:R-:W-:-:S11]  /*2570*/  @P0 R2UR UR5, R4 ;  /* 0x00000000040502ca */ /* 0x000fd600000e0000 */
[----:B------:R-:W-:Y:S02]  /*2580*/  @UP1 UMOV UR49, UR6 ;  /* 0x0000000600311c82 */ /* 0x000fe40008000000 */
[----:B------:R-:W-:Y:S01]  /*2590*/  @UP1 UMOV UR48, UR5 ;  /* 0x0000000500301c82 */ /* 0x000fe20008000000 */
[----:B------:R-:W-:Y:S05]  /*25a0*/  BRA.U !UP0, `(.L_x_31) ;  /* 0x0000000108d47547 */ /* 0x000fea000b800000 */
[----:B------:R-:W1:Y:S01]  /*25b0*/  LDCU.128 UR16, c[0x0][0xc10] ;  /* 0x00018200ff1077ac */ /* 0x000e620008000c00 */
[----:B------:R-:W2:Y:S01]  /*25c0*/  LDCU UR20, c[0x0][0xc20] ;  /* 0x00018400ff1477ac */ /* 0x000ea20008000800 */
[----:B------:R-:W3:Y:S01]  /*25d0*/  LDCU UR13, c[0x0][0xc0c] ;  /* 0x00018180ff0d77ac */ /* 0x000ee20008000800 */
[----:B------:R-:W4:Y:S01]  /*25e0*/  LDCU.64 UR14, c[0x0][0xc28] ;  /* 0x00018500ff0e77ac */ /* 0x000f220008000a00 */
[----:B------:R-:W-:Y:S02]  /*25f0*/  UISETP.NE.AND UP3, UPT, UR39, 0x1, UPT ;  /* 0x000000012700788c */ /* 0x000fe4000bf65270 */
[----:B-1----:R-:W-:Y:S02]  /*2600*/  UIMAD.WIDE.U32 UR4, UR52, UR19, URZ ;  /* 0x00000013340472a5 */ /* 0x002fe4000f8e00ff */
[----:B------:R-:W-:Y:S02]  /*2610*/  UIMAD.WIDE.U32 UR6, UR53, UR16, URZ ;  /* 0x00000010350672a5 */ /* 0x000fe4000f8e00ff */
[----:B------:R-:W-:-:S02]  /*2620*/  UISETP.NE.AND UP0, UPT, UR18, 0x1, UPT ;  /* 0x000000011200788c */ /* 0x000fc4000bf05270 */
[----:B------:R-:W-:Y:S01]  /*2630*/  UIMAD.WIDE.U32 UR10, UR48, UR19, URZ ;  /* 0x00000013300a72a5 */ /* 0x000fe2000f8e00ff */
[----:B------:R-:W-:Y:S01]  /*2640*/  UMOV UR4, UR5 ;  /* 0x0000000500047c82 */ /* 0x000fe20008000000 */
[----:B---3--:R-:W-:Y:S02]  /*2650*/  UISETP.NE.AND UP2, UPT, UR13, 0x1, UPT ;  /* 0x000000010d00788c */ /* 0x008fe4000bf45270 */
[----:B--2---:R-:W-:Y:S02]  /*2660*/  USHF.R.U32.HI UR5, URZ, UR20, UR4 ;  /* 0x00000014ff057299 */ /* 0x004fe40008011604 */
[----:B------:R-:W-:Y:S01]  /*2670*/  UIMAD.WIDE.U32 UR8, UR49, UR16, URZ ;  /* 0x00000010310872a5 */ /* 0x000fe2000f8e00ff */
[----:B------:R-:W-:Y:S01]  /*2680*/  UMOV UR4, UR7 ;  /* 0x0000000700047c82 */ /* 0x000fe20008000000 */
[----:B------:R-:W-:Y:S02]  /*2690*/  USEL UR5, UR52, UR5, !UP0 ;  /* 0x0000000534057287 */ /* 0x000fe4000c000000 */
[----:B------:R-:W-:-:S02]  /*26a0*/  USHF.R.U32.HI UR4, URZ, UR17, UR4 ;  /* 0x00000011ff047299 */ /* 0x000fc40008011604 */
[----:B----4-:R-:W-:Y:S02]  /*26b0*/  UIMAD.WIDE.U32 UR6, UR5, UR14, URZ ;  /* 0x0000000e050672a5 */ /* 0x010fe4000f8e00ff */
[----:B------:R-:W-:Y:S01]  /*26c0*/  USEL UR12, UR53, UR4, !UP2 ;  /* 0x00000004350c7287 */ /* 0x000fe2000d000000 */
[----:B------:R-:W-:Y:S02]  /*26d0*/  UMOV UR8, UR9 ;  /* 0x0000000900087c82 */ /* 0x000fe40008000000 */
[----:B------:R-:W-:Y:S01]  /*26e0*/  UMOV UR4, UR11 ;  /* 0x0000000b00047c82 */ /* 0x000fe20008000000 */
[----:B------:R-:W-:Y:S01]  /*26f0*/  UIMAD.WIDE.U32 UR10, UR12, UR14, URZ ;  /* 0x0000000e0c0a72a5 */ /* 0x000fe2000f8e00ff */
[----:B------:R-:W-:Y:S01]  /*2700*/  UMOV UR6, UR7 ;  /* 0x0000000700067c82 */ /* 0x000fe20008000000 */
[----:B------:R-:W-:Y:S02]  /*2710*/  USHF.R.U32.HI UR4, URZ, UR20, UR4 ;  /* 0x00000014ff047299 */ /* 0x000fe40008011604 */
[----:B------:R-:W-:-:S02]  /*2720*/  @UP3 USHF.R.U32.HI UR5, URZ, UR15, UR6 ;  /* 0x0000000fff053299 */ /* 0x000fc40008011606 */
[----:B------:R-:W-:Y:S01]  /*2730*/  USHF.R.U32.HI UR17, URZ, UR17, UR8 ;  /* 0x00000011ff117299 */ /* 0x000fe20008011608 */
[----:B------:R-:W-:Y:S01]  /*2740*/  UMOV UR6, UR11 ;  /* 0x0000000b00067c82 */ /* 0x000fe20008000000 */
[----:B------:R-:W-:Y:S02]  /*2750*/  USEL UR4, UR48, UR4, !UP0 ;  /* 0x0000000430047287 */ /* 0x000fe4000c000000 */
[----:B------:R-:W-:Y:S02]  /*2760*/  @UP3 USHF.R.U32.HI UR12, URZ, UR15, UR6 ;  /* 0x0000000fff0c3299 */ /* 0x000fe40008011606 */
[----:B------:R-:W-:Y:S02]  /*2770*/  UIMAD UR6, UR39, UR5, URZ ;  /* 0x00000005270672a4 */ /* 0x000fe4000f8e02ff */
[----:B------:R-:W-:Y:S02]  /*2780*/  USEL UR5, UR49, UR17, !UP2 ;  /* 0x0000001131057287 */ /* 0x000fe4000d000000 */
[----:B------:R-:W-:-:S02]  /*2790*/  UIMAD UR8, UR39, UR12, URZ ;  /* 0x0000000c270872a4 */ /* 0x000fc4000f8e02ff */
[----:B------:R-:W-:Y:S02]  /*27a0*/  UISETP.GE.AND UP0, UPT, UR4, UR6, UPT ;  /* 0x000000060400728c */ /* 0x000fe4000bf06270 */
[----:B------:R-:W-:Y:S02]  /*27b0*/  UIMAD.WIDE.U32 UR6, UR4, UR14, URZ ;  /* 0x0000000e040672a5 */ /* 0x000fe4000f8e00ff */
[----:B------:R-:W-:Y:S02]  /*27c0*/  UISETP.GE.OR UP0, UPT, UR5, UR8, UP0 ;  /* 0x000000080500728c */ /* 0x000fe40008706670 */
[----:B------:R-:W-:Y:S02]  /*27d0*/  UIMAD.WIDE.U32 UR8, UR5, UR14, URZ ;  /* 0x0000000e050872a5 */ /* 0x000fe4000f8e00ff */
[----:B------:R-:W-:Y:S01]  /*27e0*/  UIADD3 UR10, UPT, UPT, -UR4, URZ, URZ ;  /* 0x000000ff040a7290 */ /* 0x000fe2000fffe1ff */
[----:B------:R-:W-:Y:S02]  /*27f0*/  UMOV UR6, UR7 ;  /* 0x0000000700067c82 */ /* 0x000fe40008000000 */
[----:B------:R-:W-:-:S02]  /*2800*/  USHF.R.U32.HI UR6, URZ, UR15, UR6 ;  /* 0x0000000fff067299 */ /* 0x000fc40008011606 */
[----:B------:R-:W-:Y:S02]  /*2810*/  UIMAD UR10, UR18, UR10, UR48 ;  /* 0x0000000a120a72a4 */ /* 0x000fe4000f8e0230 */
[----:B------:R-:W-:Y:S01]  /*2820*/  USEL UR6, UR4, UR6, !UP3 ;  /* 0x0000000604067287 */ /* 0x000fe2000d800000 */
[----:B------:R-:W-:Y:S01]  /*2830*/  @!UP0 UMOV UR7, UR9 ;  /* 0x0000000900078c82 */ /* 0x000fe20008000000 */
[----:B------:R-:W-:Y:S02]  /*2840*/  UIADD3 UR9, UPT, UPT, -UR5, URZ, URZ ;  /* 0x000000ff05097290 */ /* 0x000fe4000fffe1ff */
[----:B------:R-:W-:Y:S02]  /*2850*/  @!UP0 USHF.R.U32.HI UR7, URZ, UR15, UR7 ;  /* 0x0000000fff078299 */ /* 0x000fe40008011607 */
[----:B------:R-:W-:Y:S02]  /*2860*/  UIADD3 UR8, UPT, UPT, -UR6, URZ, URZ ;  /* 0x000000ff06087290 */ /* 0x000fe4000fffe1ff */
[----:B------:R-:W-:-:S02]  /*2870*/  @!UP0 USEL UR7, UR5, UR7, !UP3 ;  /* 0x0000000705078287 */ /* 0x000fc4000d800000 */
[----:B------:R-:W-:Y:S02]  /*2880*/  UIMAD UR8, UR39, UR8, UR4 ;  /* 0x00000008270872a4 */ /* 0x000fe4000f8e0204 */
[----:B------:R-:W-:Y:S02]  /*2890*/  @!UP0 UIADD3 UR6, UPT, UPT, UR6, -UR7, URZ ;  /* 0x8000000706068290 */ /* 0x000fe4000fffe0ff */
[----:B------:R-:W-:Y:S02]  /*28a0*/  @!UP0 UIMAD UR7, UR8, UR12, UR7 ;  /* 0x0000000c080782a4 */ /* 0x000fe4000f8e0207 */
[----:B------:R-:W-:Y:S02]  /*28b0*/  @!UP0 UIMAD UR4, UR39, UR6, UR5 ;  /* 0x00000006270482a4 */ /* 0x000fe4000f8e0205 */
[----:B------:R-:W-:Y:S02]  /*28c0*/  UIMAD UR6, UR13, UR9, UR49 ;  /* 0x000000090d0672a4 */ /* 0x000fe4000f8e0231 */
[----:B------:R-:W-:Y:S01]  /*28d0*/  UIMAD UR48, UR4, UR18, UR10 ;  /* 0x00000012043072a4 */ /* 0x000fe2000f8e020a */
[----:B------:R-:W-:-:S02]  /*28e0*/  @!UP0 UMOV UR5, UR7 ;  /* 0x0000000700058c82 */ /* 0x000fc40008000000 */
[----:B------:R-:W-:-:S12]  /*28f0*/  UIMAD UR49, UR5, UR13, UR6 ;  /* 0x0000000d053172a4 */ /* 0x000fd8000f8e0206 */
.L_x_31:
        /* <DEDUP_REMOVED lines=20> */
.L_x_32:
[----:B------:R-:W-:Y:S01]  /*2a40*/  R2UR UR5, R85 ;  /* 0x00000000550572ca */ /* 0x000fe200000e0000 */
[----:B------:R-:W-:Y:S01]  /*2a50*/  UMOV UR36, UR38 ;  /* 0x0000002600247c82 */ /* 0x000fe20008000000 */
[----:B------:R-:W-:Y:S02]  /*2a60*/  R2UR UR4, R84 ;  /* 0x00000000540472ca */ /* 0x000fe400000e0000 */
[----:B------:R-:W-:Y:S02]  /*2a70*/  PLOP3.LUT P1, PT, PT, PT, PT, 0x80, 0x8 ;  /* 0x000000000008781c */ /* 0x000fe40003f2f070 */
[----:B------:R-:W-:-:S07]  /*2a80*/  LOP3.LUT R2, R2, 0x1, RZ, 0x3c, !PT ;  /* 0x0000000102027812 */ /* 0x000fce00078e3cff */
[----:B------:R-:W-:Y:S02]  /*2a90*/  UIADD3 UR50, UPT, UPT, UR49, UR5, URZ ;  /* 0x0000000531327290 */ /* 0x000fe4000fffe0ff */
[----:B------:R-:W-:Y:S01]  /*2aa0*/  UIADD3 UR22, UPT, UPT, UR48, UR4, URZ ;  /* 0x0000000430167290 */ /* 0x000fe2000fffe0ff */
[----:B------:R-:W-:Y:S11]  /*2ab0*/  BRA.U UP1, `(.L_x_33) ;  /* 0xffffffe901d87547 */ /* 0x000ff6000b83ffff */
[----:B------:R-:W-:Y:S01]  /*2ac0*/  UIADD3 UR30, UPT, UPT, UR30, 0x80, URZ ;  /* 0x000000801e1e7890 */ /* 0x000fe2000fffe0ff */
[----:B------:R-:W-:-:S03]  /*2ad0*/  MOV R3, UR26 ;  /* 0x0000001a00037c02 */ /* 0x000fc60008000f00 */
[----:B------:R-:W-:Y:S01]  /*2ae0*/  ULEA UR4, UR31, UR30, 0x3 ;  /* 0x0000001e1f047291 */ /* 0x000fe2000f8e18ff */
[----:B------:R-:W-:-:S08]  /*2af0*/  SHF.L.U32 R3, R3, 0x1f, RZ ;  /* 0x0000001f03037819 */ /* 0x000fd000000006ff */
[----:B------:R-:W1:Y:S02]  /*2b00*/  SYNCS.PHASECHK.TRANS64.TRYWAIT P0, [UR4], R3 ;  /* 0x00000003ff0075a7 */ /* 0x000e640008001104 */
[----:B-1----:R-:W-:Y:S05]  /*2b10*/  @!P0 BRA `(.L_x_34) ;  /* 0x0000005c005c8947 */ /* 0x002fea0003800000 */
.L_x_125:
[----:B------:R-:W-:-:S04]  /*2b20*/  UIADD3 UR4, UPT, UPT, UR31, 0x1, URZ ;  /* 0x000000011f047890 */ /* 0x000fc8000fffe0ff */
[----:B------:R-:W-:-:S04]  /*2b30*/  UISETP.NE.AND UP0, UPT, UR4, 0x10, UPT ;  /* 0x000000100400788c */ /* 0x000fc8000bf05270 */
[----:B------:R-:W-:Y:S02]  /*2b40*/  USEL UR5, URZ, 0x1, UP0 ;  /* 0x00000001ff057887 */ /* 0x000fe40008000000 */
[----:B------:R-:W-:Y:S02]  /*2b50*/  USEL UR4, UR4, URZ, UP0 ;  /* 0x000000ff04047287 */ /* 0x000fe40008000000 */
[----:B------:R-:W-:Y:S02]  /*2b60*/  ULOP3.LUT UR6, UR26, UR5, URZ, 0x3c, !UPT ;  /* 0x000000051a067292 */ /* 0x000fe4000f8e3cff */
[----:B------:R-:W-:-:S04]  /*2b70*/  ULEA UR5, UR4, UR30, 0x3 ;  /* 0x0000001e04057291 */ /* 0x000fc8000f8e18ff */
[----:B-1----:R-:W-:-:S04]  /*2b80*/  MOV R3, UR6 ;  /* 0x0000000600037c02 */ /* 0x002fc80008000f00 */
[----:B------:R-:W-:-:S04]  /*2b90*/  SHF.L.U32 R3, R3, 0x1f, RZ ;  /* 0x0000001f03037819 */ /* 0x000fc800000006ff */
[----:B------:R-:W1:Y:S02]  /*2ba0*/  SYNCS.PHASECHK.TRANS64.TRYWAIT P0, [UR5], R3 ;  /* 0x00000003ff0075a7 */ /* 0x000e640008001105 */
[----:B-1----:R-:W-:Y:S05]  /*2bb0*/  @!P0 BRA `(.L_x_35) ;  /* 0x0000005c004c8947 */ /* 0x002fea0003800000 */
.L_x_127:
        /* <DEDUP_REMOVED lines=10> */
.L_x_129:
        /* <DEDUP_REMOVED lines=10> */
.L_x_131:
        /* <DEDUP_REMOVED lines=10> */
.L_x_133:
        /* <DEDUP_REMOVED lines=10> */
.L_x_135:
        /* <DEDUP_REMOVED lines=10> */
.L_x_137:
        /* <DEDUP_REMOVED lines=10> */
.L_x_139:
        /* <DEDUP_REMOVED lines=10> */
.L_x_141:
        /* <DEDUP_REMOVED lines=10> */
.L_x_143:
        /* <DEDUP_REMOVED lines=10> */
.L_x_145:
        /* <DEDUP_REMOVED lines=10> */
.L_x_147:
        /* <DEDUP_REMOVED lines=10> */
.L_x_149:
        /* <DEDUP_REMOVED lines=10> */
.L_x_151:
        /* <DEDUP_REMOVED lines=10> */
.L_x_153:
[----:B------:R-:W-:-:S04]  /*33e0*/  UIADD3 UR4, UPT, UPT, UR4, 0x1, URZ ;  /* 0x0000000104047890 */ /* 0x000fc8000fffe0ff */
[----:B------:R-:W-:-:S04]  /*33f0*/  UISETP.NE.AND UP0, UPT, UR4, 0x10, UPT ;  /* 0x000000100400788c */ /* 0x000fc8000bf05270 */
[----:B------:R-:W-:Y:S02]  /*3400*/  USEL UR5, URZ, 0x1, UP0 ;  /* 0x00000001ff057887 */ /* 0x000fe40008000000 */
[----:B------:R-:W-:Y:S02]  /*3410*/  USEL UR4, UR4, URZ, UP0 ;  /* 0x000000ff04047287 */ /* 0x000fe40008000000 */
[----:B------:R-:W-:Y:S02]  /*3420*/  ULOP3.LUT UR5, UR6, UR5, URZ, 0x3c, !UPT ;  /* 0x0000000506057292 */ /* 0x000fe4000f8e3cff */
[----:B------:R-:W-:-:S04]  /*3430*/  ULEA UR4, UR4, UR30, 0x3 ;  /* 0x0000001e04047291 */ /* 0x000fc8000f8e18ff */
[----:B------:R-:W-:Y:S02]  /*3440*/  IMAD.U32 R2, RZ, RZ, UR5 ;  /* 0x00000005ff027e24 */ /* 0x000fe4000f8e00ff */
[----:B-1----:R-:W-:-:S03]  /*3450*/  MOV R0, UR4 ;  /* 0x0000000400007c02 */ /* 0x002fc60008000f00 */
[----:B------:R-:W-:-:S07]  /*3460*/  SHF.L.U32 R3, R2, 0x1f, RZ ;  /* 0x0000001f02037819 */ /* 0x000fce00000006ff */
.L_x_49:
[----:B-1----:R1:W2:Y:S02]  /*3470*/  SYNCS.PHASECHK.TRANS64.TRYWAIT P0, [R0+URZ], R3 ;  /* 0x00000003000075a7 */ /* 0x0022a400080011ff */
[----:B--2---:R-:W-:Y:S05]  /*3480*/  @!P0 NANOSLEEP.SYNCS 0x989680 ;  /* 0x009896800000895d */ /* 0x004fea0003900000 */
[----:B------:R-:W2:Y:S02]  /*3490*/  @!P0 SYNCS.PHASECHK.TRANS64 P0, [R0+URZ], R3 ;  /* 0x00000003000085a7 */ /* 0x000ea400080010ff */
[----:B--2---:R-:W-:Y:S05]  /*34a0*/  @P0 EXIT ;  /* 0x000000000000094d */ /* 0x004fea0003800000 */
[----:B------:R-:W-:Y:S05]  /*34b0*/  BRA `(.L_x_49) ;  /* 0xfffffffc00ec7947 */ /* 0x000fea000383ffff */
.L_x_17:
[----:B------:R-:W2:Y:S02]  /*34c0*/  S2UR UR4, SR_CgaCtaId ;  /* 0x00000000000479c3 */ /* 0x000ea40000008800 */
[----:B--2---:R-:W-:-:S04]  /*34d0*/  UISETP.NE.AND UP0, UPT, UR4, URZ, UPT ;  /* 0x000000ff0400728c */ /* 0x004fc8000bf05270 */
[----:B------:R-:W-:-:S09]  /*34e0*/  UISETP.NE.OR UP0, UPT, UR15, 0x1, UP0 ;  /* 0x000000010f00788c */ /* 0x000fd20008705670 */
[----:B------:R-:W-:Y:S05]  /*34f0*/  BRA.U UP0, `(.L_x_50) ;  /* 0x0000000100b47547 */ /* 0x000fea000b800000 */
[----:B------:R-:W2:Y:S01]  /*3500*/  S2UR UR5, SR_CgaCtaId ;  /* 0x00000000000579c3 */ /* 0x000ea20000008800 */
[----:B------:R-:W-:Y:S01]  /*3510*/  UMOV UR4, 0x400 ;  /* 0x0000040000047882 */ /* 0x000fe20000000000 */
[----:B------:R-:W-:Y:S01]  /*3520*/  HFMA2 R3, -RZ, RZ, 0, 5.9604644775390625e-08 ;  /* 0x00000001ff037431 */ /* 0x000fe200000001ff */
[----:B------:R-:W-:Y:S01]  /*3530*/  ISETP.NE.AND P0, PT, R0, RZ, PT ;  /* 0x000000ff0000720c */ /* 0x000fe20003f05270 */
[----:B------:R-:W-:Y:S01]  /*3540*/  IMAD.MOV.U32 R8, RZ, RZ, RZ ;  /* 0x000000ffff087224 */ /* 0x000fe200078e00ff */
[----:B--2---:R-:W-:-:S04]  /*3550*/  ULEA UR4, UR5, UR4, 0x18 ;  /* 0x0000000405047291 */ /* 0x004fc8000f8ec0ff */
[----:B------:R-:W-:Y:S02]  /*3560*/  UIADD3 UR5, UPT, UPT, UR4, 0x148, URZ ;  /* 0x0000014804057890 */ /* 0x000fe4000fffe0ff */
[----:B------:R-:W-:Y:S02]  /*3570*/  UIADD3 UR8, UPT, UPT, UR4, 0x140, URZ ;  /* 0x0000014004087890 */ /* 0x000fe4000fffe0ff */
[----:B------:R-:W-:-:S12]  /*3580*/  UPRMT UR5, URZ, 0x654, UR5 ;  /* 0x00000654ff057896 */ /* 0x000fd80008000005 */
.L_x_53:
[----:B------:R-:W-:Y:S01]  /*3590*/  SHF.L.U32 R7, R3, 0x1f, RZ ;  /* 0x0000001f03077819 */ /* 0x000fe200000006ff */
[----:B------:R-:W-:Y:S02]  /*35a0*/  IMAD.U32 R9, RZ, RZ, UR8 ;  /* 0x00000008ff097e24 */ /* 0x000fe4000f8e00ff */
[----:B------:R-:W-:Y:S01]  /*35b0*/  @!P0 IMAD.MOV.U32 R5, RZ, RZ, 0x10 ;  /* 0x00000010ff058424 */ /* 0x000fe200078e00ff */
[----:B------:R-:W2:Y:S02]  /*35c0*/  SYNCS.PHASECHK.TRANS64.TRYWAIT P1, [UR4+0x148], R7 ;  /* 0x00014807ff0075a7 */ /* 0x000ea40008021104 */
[----:B------:R-:W-:-:S04]  /*35d0*/  PRMT R9, R0, 0x654, R9 ;  /* 0x0000065400097816 */ /* 0x000fc80000000009 */
[----:B------:R-:W-:Y:S01]  /*35e0*/  SEL R2, R9, R2, !P0 ;  /* 0x0000000209027207 */ /* 0x000fe20004000000 */
[----:B--2---:R-:W-:Y:S06]  /*35f0*/  @!P1 BRA `(.L_x_51) ;  /* 0x00000058000c9947 */ /* 0x004fec0003800000 */
.L_x_155:
[----:B------:R-:W-:Y:S01]  /*3600*/  UIADD3 UR6, UPT, UPT, UR4, 0x180, URZ ;  /* 0x0000018004067890 */ /* 0x000fe2000fffe0ff */
[----:B------:R3:W-:Y:S01]  /*3610*/  @!P0 SYNCS.ARRIVE.TRANS64.RED RZ, [R2+URZ], R5 ;  /* 0x0000000502ff89a7 */ /* 0x0007e200080004ff */
[----:B------:R-:W-:Y:S01]  /*3620*/  UIADD3 UR7, UPT, UPT, UR4, 0x140, URZ ;  /* 0x0000014004077890 */ /* 0x000fe2000fffe0ff */
[----:B------:R-:W-:-:S08]  /*3630*/  LOP3.LUT R3, R3, 0x1, RZ, 0x3c, !PT ;  /* 0x0000000103037812 */ /* 0x000fd000078e3cff */
[----:B------:R-:W-:Y:S06]  /*3640*/  UGETNEXTWORKID.BROADCAST [UR6], [UR7] ;  /* 0x00000000060073ca */ /* 0x000fec0008000100 */
[----:B---3--:R-:W-:-:S04]  /*3650*/  SHF.L.U32 R5, R8, 0x1f, RZ ;  /* 0x0000001f08057819 */ /* 0x008fc800000006ff */
[----:B------:R-:W3:Y:S02]  /*3660*/  SYNCS.PHASECHK.TRANS64.TRYWAIT P1, [UR4+0x140], R5 ;  /* 0x00014005ff0075a7 */ /* 0x000ee40008021104 */
[----:B---3--:R-:W-:Y:S05]  /*3670*/  @!P1 BRA `(.L_x_52) ;  /* 0x0000005800049947 */ /* 0x008fea0003800000 */
.L_x_157:
[----:B--2---:R-:W2:Y:S01]  /*3680*/  LDS.128 R4, [UR4+0x180] ;  /* 0x00018004ff047984 */ /* 0x004ea20008000c00 */
[----:B------:R-:W-:Y:S01]  /*3690*/  LOP3.LUT R8, R8, 0x1, RZ, 0x3c, !PT ;  /* 0x0000000108087812 */ /* 0x000fe200078e3cff */
[----:B------:R-:W-:Y:S01]  /*36a0*/  @!PT LDS RZ, [RZ] ;  /* 0x00000000fffff984 */ /* 0x000fe20000000800 */
[----:B------:R-:W-:Y:S01]  /*36b0*/  @!PT LDS RZ, [RZ] ;  /* 0x00000000fffff984 */ /* 0x000fe20000000800 */
[----:B------:R-:W-:Y:S01]  /*36c0*/  @!PT LDS RZ, [RZ] ;  /* 0x00000000fffff984 */ /* 0x000fe20000000800 */
[----:B------:R-:W-:Y:S01]  /*36d0*/  @!PT LDS RZ, [RZ] ;  /* 0x00000000fffff984 */ /* 0x000fe20000000800 */
[----:B------:R3:W-:Y:S06]  /*36e0*/  MEMBAR.ALL.CTA ;  /* 0x0000000000007992 */ /* 0x0007ec0000008000 */
[----:B---3--:R-:W3:Y:S02]  /*36f0*/  FENCE.VIEW.ASYNC.S ;  /* 0x00000000000073c6 */ /* 0x008ee40000000000 */
[----:B---3--:R-:W-:Y:S01]  /*3700*/  SYNCS.ARRIVE.TRANS64.RED.A1T0 RZ, [UR5], RZ ;  /* 0x000000ffffff79a7 */ /* 0x008fe20008100405 */
[----:B--2---:R-:W-:-:S13]  /*3710*/  LOP3.LUT P1, RZ, R6, 0x1, RZ, 0xc0, !PT ;  /* 0x0000000106ff7812 */ /* 0x004fda000782c0ff */
[----:B------:R-:W-:Y:S05]  /*3720*/  @P1 BRA `(.L_x_53) ;  /* 0xfffffffc00981947 */ /* 0x000fea000383ffff */
[----:B------:R-:W-:-:S04]  /*3730*/  SHF.L.U32 R0, R3, 0x1f, RZ ;  /* 0x0000001f03007819 */ /* 0x000fc800000006ff */
[----:B------:R-:W2:Y:S02]  /*3740*/  SYNCS.PHASECHK.TRANS64 P0, [UR4+0x148], R0 ;  /* 0x00014800ff0075a7 */ /* 0x000ea40008001004 */
[----:B-12---:R-:W-:Y:S05]  /*3750*/  @P0 EXIT ;  /* 0x000000000000094d */ /* 0x006fea0003800000 */
[----:B------:R-:W-:-:S07]  /*3760*/  MOV R0, UR4 ;  /* 0x0000000400007c02 */ /* 0x000fce0008000f00 */
.L_x_54:
[----:B-1----:R-:W-:-:S04]  /*3770*/  SHF.L.U32 R5, R3, 0x1f, RZ ;  /* 0x0000001f03057819 */ /* 0x002fc800000006ff */
[----:B------:R1:W2:Y:S03]  /*3780*/  SYNCS.PHASECHK.TRANS64.TRYWAIT P0, [R0+URZ+0x148], R5 ;  /* 0x00014805000075a7 */ /* 0x0002a600080011ff */
[----:B--2---:R-:W-:Y:S05]  /*3790*/  @!P0 NANOSLEEP.SYNCS 0x989680 ;  /* 0x009896800000895d */ /* 0x004fea0003900000 */
[----:B------:R-:W2:Y:S02]  /*37a0*/  @!P0 SYNCS.PHASECHK.TRANS64 P0, [R0+URZ+0x148], R5 ;  /* 0x00014805000085a7 */ /* 0x000ea400080010ff */
[----:B--2---:R-:W-:Y:S05]  /*37b0*/  @P0 EXIT ;  /* 0x000000000000094d */ /* 0x004fea0003800000 */
[----:B------:R-:W-:Y:S05]  /*37c0*/  BRA `(.L_x_54) ;  /* 0xfffffffc00e87947 */ /* 0x000fea000383ffff */
.L_x_50:
[----:B------:R-:W-:-:S09]  /*37d0*/  UISETP.NE.AND UP0, UPT, UR15, URZ, UPT ;  /* 0x000000ff0f00728c */ /* 0x000fd2000bf05270 */
[----:B------:R-:W-:Y:S05]  /*37e0*/  BRA.U UP0, `(.L_x_55) ;  /* 0x0000000d00487547 */ /* 0x000fea000b800000 */
[----:B------:R-:W2:Y:S01]  /*37f0*/  S2UR UR7, SR_CgaCtaId ;  /* 0x00000000000779c3 */ /* 0x000ea20000008800 */
[----:B------:R-:W-:Y:S01]  /*3800*/  UMOV UR4, 0x40 ;  /* 0x0000004000047882 */ /* 0x000fe20000000000 */
[----:B------:R-:W-:Y:S01]  /*3810*/  NOP ;  /* 0x0000000000007918 */ /* 0x000fe20000000000 */
[----:B------:R-:W-:Y:S01]  /*3820*/  UMOV UR6, 0x400 ;  /* 0x0000040000067882 */ /* 0x000fe20000000000 */
[----:B--2---:R-:W-:Y:S02]  /*3830*/  ULEA UR5, UR7, UR4, 0x18 ;  /* 0x0000000407057291 */ /* 0x004fe4000f8ec0ff */
[----:B------:R-:W-:-:S07]  /*3840*/  ULEA UR6, UR7, UR6, 0x18 ;  /* 0x0000000607067291 */ /* 0x000fce000f8ec0ff */
[----:B------:R-:W2:Y:S02]  /*3850*/  LDS.U8 R0, [UR5+0x1c] ;  /* 0x00001c05ff007984 */ /* 0x000ea40008000000 */
[----:B--2---:R-:W-:-:S13]  /*3860*/  ISETP.NE.AND P0, PT, R0, RZ, PT ;  /* 0x000000ff0000720c */ /* 0x004fda0003f05270 */
[----:B------:R-:W-:Y:S05]  /*3870*/  @P0 BRA `(.L_x_56) ;  /* 0x0000000000580947 */ /* 0x000fea0003800000 */
[----:B------:R-:W-:-:S13]  /*3880*/  ELECT P0, URZ, PT ;  /* 0x0000000000ff782f */ /* 0x000fda0003800000 */
[----:B------:R-:W-:Y:S05]  /*3890*/  @!P0 BRA `(.L_x_57) ;  /* 0x0000000000608947 */ /* 0x000fea0003800000 */
[----:B------:R-:W-:Y:S01]  /*38a0*/  UMOV UR4, 0x10 ;  /* 0x0000001000047882 */ /* 0x000fe20000000000 */
[----:B------:R-:W-:Y:S01]  /*38b0*/  HFMA2 R0, -RZ, RZ, 0, 5.9604644775390625e-08 ;  /* 0x00000001ff007431 */ /* 0x000fe200000001ff */
[----:B------:R-:W-:-:S03]  /*38c0*/  MOV R2, 0xffff ;  /* 0x0000ffff00027802 */ /* 0x000fc60000000f00 */
[----:B------:R-:W-:Y:S04]  /*38d0*/  DEPBAR.LE SB2, 0x36 ;  /* 0x0000ad800000791a */ /* 0x000fe80000000000 */
[----:B------:R-:W2:Y:S02]  /*38e0*/  UTCATOMSWS.FIND_AND_SET.ALIGN UP0, UR4, UR4 ;  /* 0x00000004000475e3 */ /* 0x000ea40008000800 */
[----:B--2---:R-:W-:Y:S01]  /*38f0*/  MOV R3, UR4 ;  /* 0x0000000400037c02 */ /* 0x004fe20008000f00 */
[----:B------:R-:W-:Y:S06]  /*3900*/  BRA.U UP0, `(.L_x_58) ;  /* 0x0000000100187547 */ /* 0x000fec000b800000 */
.L_x_59:
[----:B------:R-:W-:Y:S05]  /*3910*/  NANOSLEEP 0x64 ;  /* 0x000000640000795d */ /* 0x000fea0003800000 */
[----:B------:R-:W-:-:S05]  /*3920*/  UMOV UR4, 0x10 ;  /* 0x0000001000047882 */ /* 0x000fca0000000000 */
[----:B------:R-:W-:Y:S04]  /*3930*/  DEPBAR.LE SB2, 0x36 ;  /* 0x0000ad800000791a */ /* 0x000fe80000000000 */
[----:B------:R-:W2:Y:S02]  /*3940*/  UTCATOMSWS.FIND_AND_SET.ALIGN UP0, UR4, UR4 ;  /* 0x00000004000475e3 */ /* 0x000ea40008000800 */
[----:B--2---:R-:W-:Y:S01]  /*3950*/  MOV R3, UR4 ;  /* 0x0000000400037c02 */ /* 0x004fe20008000f00 */
[----:B------:R-:W-:Y:S05]  /*3960*/  BRA.U !UP0, `(.L_x_59) ;  /* 0xfffffffd08e87547 */ /* 0x000fea000b83ffff */
.L_x_58:
[-C--:B------:R-:W-:Y:S02]  /*3970*/  SHF.L.U32 R2, R2, R3.reuse, RZ ;  /* 0x0000000302027219 */ /* 0x080fe400000006ff */
[----:B------:R-:W-:Y:S01]  /*3980*/  SHF.L.U32 R0, R0, R3, RZ ;  /* 0x0000000300007219 */ /* 0x000fe200000006ff */
[----:B------:R-:W-:Y:S02]  /*3990*/  IMAD.SHL.U32 R3, R3, 0x20, RZ ;  /* 0x0000002003037824 */ /* 0x000fe400078e00ff */
[----:B------:R2:W-:Y:S04]  /*39a0*/  ATOMS.OR RZ, [UR5+0x14], R2 ;  /* 0x00001402ffff798c */ /* 0x0005e8000b000005 */
[----:B------:R2:W-:Y:S04]  /*39b0*/  ATOMS.OR RZ, [UR5+0x18], R0 ;  /* 0x00001800ffff798c */ /* 0x0005e8000b000005 */
[----:B------:R2:W-:Y:S01]  /*39c0*/  STS [UR6+0x190], R3 ;  /* 0x00019003ff007988 */ /* 0x0005e20008000806 */
[----:B------:R-:W-:Y:S05]  /*39d0*/  BRA `(.L_x_57) ;  /* 0x0000000000107947 */ /* 0x000fea0003800000 */
.L_x_56:
[----:B------:R-:W-:Y:S02]  /*39e0*/  MOV R0, 0xffffffff ;  /* 0xffffffff00007802 */ /* 0x000fe40000000f00 */
[----:B------:R-:W-:-:S03]  /*39f0*/  MOV R2, 0x3a20 ;  /* 0x00003a2000027802 */ /* 0x000fc60000000f00 */
[----:B------:R2:W-:Y:S04]  /*3a00*/  STS [UR6+0x190], R0 ;  /* 0x00019000ff007988 */ /* 0x0005e80008000806 */
[----:B-12--5:R-:W-:Y:S05]  /*3a10*/  CALL.REL.NOINC `($__internal_1_$__cuda_sm10x_tcgen05_guardrail_trap_phase_invalid_during_alloc) ;  /* 0x0000005800987944 */ /* 0x026fea0003c00000 */
.L_x_57:
[----:B------:R-:W-:Y:S05]  /*3a20*/  WARPSYNC.ALL ;  /* 0x0000000000007948 */ /* 0x000fea0003800000 */
[----:B------:R-:W3:Y:S01]  /*3a30*/  S2UR UR4, SR_CgaCtaId ;  /* 0x00000000000479c3 */ /* 0x000ee20000008800 */
[----:B------:R-:W-:Y:S01]  /*3a40*/  UMOV UR18, 0x400 ;  /* 0x0000040000127882 */ /* 0x000fe20000000000 */
[----:B------:R-:W-:-:S06]  /*3a50*/  NOP ;  /* 0x0000000000007918 */ /* 0x000fcc0000000000 */
[----:B------:R-:W-:Y:S06]  /*3a60*/  BAR.ARV 0x6, 0xa0 ;  /* 0x0182800000007b1d */ /* 0x000fec0000002000 */
[----:B------:R-:W4:Y:S01]  /*3a70*/  LDCU.64 UR6, c[0x0][0x388] ;  /* 0x00007100ff0677ac */ /* 0x000f220008000a00 */
[----:B------:R-:W-:Y:S01]  /*3a80*/  IMAD.MOV.U32 R8, RZ, RZ, 0x1 ;  /* 0x00000001ff087424 */ /* 0x000fe200078e00ff */
[----:B------:R-:W1:Y:S01]  /*3a90*/  LDCU.64 UR8, c[0x0][0x390] ;  /* 0x00007200ff0877ac */ /* 0x000e620008000a00 */
[----:B------:R-:W-:Y:S01]  /*3aa0*/  UMOV UR21, URZ ;  /* 0x000000ff00157c82 */ /* 0x000fe20008000000 */
[----:B------:R-:W-:Y:S01]  /*3ab0*/  UMOV UR17, URZ ;  /* 0x000000ff00117c82 */ /* 0x000fe20008000000 */
[----:B---3--:R-:W-:Y:S01]  /*3ac0*/  ULEA UR18, UR4, UR18, 0x18 ;  /* 0x0000001204127291 */ /* 0x008fe2000f8ec0ff */
[----:B------:R-:W-:Y:S01]  /*3ad0*/  UMOV UR26, 0x0 ;  /* 0x00000000001a7882 */ /* 0x000fe20000000000 */
[----:B------:R-:W-:Y:S01]  /*3ae0*/  UMOV UR27, 0x8100010 ;  /* 0x08100010001b7882 */ /* 0x000fe20000000000 */
[----:B------:R-:W-:Y:S01]  /*3af0*/  UMOV UR24, 0x0 ;  /* 0x0000000000187882 */ /* 0x000fe20000000000 */
[----:B------:R-:W-:Y:S01]  /*3b00*/  UMOV UR25, 0x8100010 ;  /* 0x0810001000197882 */ /* 0x000fe20000000000 */
[----:B----4-:R-:W-:-:S04]  /*3b10*/  UIADD3 UR4, UPT, UPT, UR6, 0x1f, URZ ;  /* 0x0000001f06047890 */ /* 0x010fc8000fffe0ff */
[----:B------:R-:W2:Y:S01]  /*3b20*/  LDS R9, [UR18+0x190] ;  /* 0x00019012ff097984 */ /* 0x000ea20008000800 */
[----:B------:R-:W-:Y:S02]  /*3b30*/  UIADD3 UR6, UPT, UPT, UR18, 0x6400, URZ ;  /* 0x0000640012067890 */ /* 0x000fe4000fffe0ff */
[----:B------:R-:W-:Y:S02]  /*3b40*/  USHF.R.S32.HI UR5, URZ, 0x1f, UR4 ;  /* 0x0000001fff057899 */ /* 0x000fe40008011404 */
[----:B------:R-:W-:Y:S02]  /*3b50*/  USHF.R.U32.HI UR6, URZ, 0x4, UR6 ;  /* 0x00000004ff067899 */ /* 0x000fe40008011606 */
[----:B------:R-:W-:Y:S02]  /*3b60*/  ULEA.HI UR4, UR5, UR4, URZ, 0x5 ;  /* 0x0000000405047291 */ /* 0x000fe4000f8f28ff */
[----:B------:R-:W-:Y:S02]  /*3b70*/  UIADD3 UR5, UPT, UPT, UR18, 0x26400, URZ ;  /* 0x0002640012057890 */ /* 0x000fe4000fffe0ff */
[----:B------:R-:W-:-:S02]  /*3b80*/  USHF.R.S32.HI UR4, URZ, 0x5, UR4 ;  /* 0x00000005ff047899 */ /* 0x000fc40008011404 */
[----:B------:R-:W-:Y:S02]  /*3b90*/  USHF.R.U32.HI UR5, URZ, 0x4, UR5 ;  /* 0x00000004ff057899 */ /* 0x000fe40008011605 */
[----:B------:R-:W-:Y:S02]  /*3ba0*/  UIMAD UR4, UR4, UR7, URZ ;  /* 0x00000007040472a4 */ /* 0x000fe4000f8e02ff */
[----:B------:R-:W-:Y:S02]  /*3bb0*/  ULOP3.LUT UR6, UR6, 0x3fff, URZ, 0xc0, !UPT ;  /* 0x00003fff06067892 */ /* 0x000fe4000f8ec0ff */
[----:B-1----:R-:W-:Y:S02]  /*3bc0*/  UIMAD UR4, UR4, UR8, URZ ;  /* 0x00000008040472a4 */ /* 0x002fe4000f8e02ff */
[----:B------:R-:W-:Y:S02]  /*3bd0*/  ULOP3.LUT UR5, UR5, 0x3fff, URZ, 0xc0, !UPT ;  /* 0x00003fff05057892 */ /* 0x000fe4000f8ec0ff */
[----:B------:R-:W-:-:S02]  /*3be0*/  UIMAD UR7, UR4, UR9, URZ ;  /* 0x00000009040772a4 */ /* 0x000fc4000f8e02ff */
[----:B------:R-:W-:Y:S02]  /*3bf0*/  UIADD3 UR4, UPT, UPT, UR18, 0x148, URZ ;  /* 0x0000014812047890 */ /* 0x000fe4000fffe0ff */
[----:B------:R-:W-:Y:S02]  /*3c00*/  ULOP3.LUT UR19, UR6, 0x10000, URZ, 0xfc, !UPT ;  /* 0x0001000006137892 */ /* 0x000fe4000f8efcff */
[----:B------:R-:W-:Y:S02]  /*3c10*/  UPRMT UR23, URZ, 0x654, UR4 ;  /* 0x00000654ff177896 */ /* 0x000fe40008000004 */
[----:B------:R-:W-:Y:S02]  /*3c20*/  ULOP3.LUT UR20, UR5, 0x10000, URZ, 0xfc, !UPT ;  /* 0x0001000005147892 */ /* 0x000fe4000f8efcff */
[----:B------:R-:W-:Y:S02]  /*3c30*/  UIADD3 UR28, UPT, UPT, UR7, -0x1, URZ ;  /* 0xffffffff071c7890 */ /* 0x000fe4000fffe0ff */
[----:B------:R-:W-:Y:S01]  /*3c40*/  UISETP.GE.AND UP3, UPT, UR7, 0x1, UPT ;  /* 0x000000010700788c */ /* 0x000fe2000bf66270 */
[C---:B--2---:R-:W-:Y:S01]  /*3c50*/  VIADD R3, R9.reuse, 0x40 ;  /* 0x0000004009037836 */ /* 0x044fe20000000000 */
[----:B------:R-:W-:-:S04]  /*3c60*/  LOP3.LUT R2, R9, 0xffff, RZ, 0xc0, !PT ;  /* 0x0000ffff09027812 */ /* 0x000fc800078ec0ff */
[----:B------:R-:W-:-:S05]  /*3c70*/  LOP3.LUT R3, R3, 0xffff, RZ, 0xc0, !PT ;  /* 0x0000ffff03037812 */ /* 0x000fca00078ec0ff */
[----:B------:R1:W-:Y:S02]  /*3c80*/  STL.64 [R1], R2 ;  /* 0x0000000201007387 */ /* 0x0003e40000100a00 */
[----:B-1----:R-:W-:-:S07]  /*3c90*/  CS2R R2, SRZ ;  /* 0x0000000000027805 */ /* 0x002fce000001ff00 */
.L_x_66:
[----:B-1----:R-:W-:-:S04]  /*3ca0*/  SHF.L.U32 R5, R3, 0x1f, RZ ;  /* 0x0000001f03057819 */ /* 0x002fc800000006ff */
[----:B------:R-:W1:Y:S02]  /*3cb0*/  SYNCS.PHASECHK.TRANS64.TRYWAIT P0, [UR18+0x140], R5 ;  /* 0x00014005ff0075a7 */ /* 0x000e640008001112 */
[----:B-12-4-:R-:W-:Y:S05]  /*3cc0*/  @!P0 BRA `(.L_x_60) ;  /* 0x0000005000888947 */ /* 0x016fea0003800000 */
.L_x_159:
[----:B-1----:R-:W1:Y:S01]  /*3cd0*/  LDS.128 R4, [UR18+0x180] ;  /* 0x00018012ff047984 */ /* 0x002e620008000c00 */
[----:B------:R-:W-:Y:S01]  /*3ce0*/  ULEA UR22, UR21, UR18, 0x3 ;  /* 0x0000001215167291 */ /* 0x000fe2000f8e18ff */
[----:B------:R-:W-:Y:S01]  /*3cf0*/  SHF.L.U32 R0, R8, 0x1f, RZ ;  /* 0x0000001f08007819 */ /* 0x000fe200000006ff */
[----:B------:R-:W-:Y:S01]  /*3d00*/  @!PT LDS RZ, [RZ] ;  /* 0x00000000fffff984 */ /* 0x000fe20000000800 */
[----:B------:R-:W-:Y:S01]  /*3d10*/  @!PT LDS RZ, [RZ] ;  /* 0x00000000fffff984 */ /* 0x000fe20000000800 */
[----:B------:R-:W-:Y:S01]  /*3d20*/  @!PT LDS RZ, [RZ] ;  /* 0x00000000fffff984 */ /* 0x000fe20000000800 */
[----:B------:R-:W-:Y:S01]  /*3d30*/  @!PT LDS RZ, [RZ] ;  /* 0x00000000fffff984 */ /* 0x000fe20000000800 */
[----:B------:R2:W-:Y:S06]  /*3d40*/  MEMBAR.ALL.CTA ;  /* 0x0000000000007992 */ /* 0x0005ec0000008000 */
[----:B--2---:R-:W2:Y:S02]  /*3d50*/  FENCE.VIEW.ASYNC.S ;  /* 0x00000000000073c6 */ /* 0x004ea40000000000 */
[----:B--2---:R-:W-:Y:S01]  /*3d60*/  SYNCS.ARRIVE.TRANS64.RED.A1T0 RZ, [UR23], RZ ;  /* 0x000000ffffff79a7 */ /* 0x004fe20008100417 */
[----:B------:R-:W2:Y:S01]  /*3d70*/  SYNCS.PHASECHK.TRANS64.TRYWAIT P0, [UR22+0x160], R0 ;  /* 0x00016000ff0075a7 */ /* 0x000ea20008001116 */
[----:B-1----:R-:W-:Y:S01]  /*3d80*/  LOP3.LUT P2, RZ, R6, 0x1, RZ, 0xc0, !PT ;  /* 0x0000000106ff7812 */ /* 0x002fe2000784c0ff */
[----:B--2---:R-:W-:-:S12]  /*3d90*/  @!P0 BRA `(.L_x_61) ;  /* 0x00000050006c8947 */ /* 0x004fd80003800000 */
.L_x_161:
[----:B------:R-:W-:Y:S05]  /*3da0*/  BRA.U !UP3, `(.L_x_62) ;  /* 0x000000010bc87547 */ /* 0x000fea000b800000 */
[----:B-1----:R-:W-:Y:S01]  /*3db0*/  IMAD.U32 R0, RZ, RZ, UR21 ;  /* 0x00000015ff007e24 */ /* 0x002fe2000f8e00ff */
[----:B------:R-:W-:-:S04]  /*3dc0*/  ULEA UR4, UR17, UR18, 0x3 ;  /* 0x0000001211047291 */ /* 0x000fc8000f8e18ff */
[----:B------:R-:W-:Y:S02]  /*3dd0*/  LEA R4, R0, R1, 0x2 ;  /* 0x0000000100047211 */ /* 0x000fe400078e10ff */
[----:B------:R-:W-:-:S04]  /*3de0*/  SHF.L.U32 R0, R2, 0x1f, RZ ;  /* 0x0000001f02007819 */ /* 0x000fc800000006ff */
[----:B------:R-:W5:Y:S01]  /*3df0*/  LDL R4, [R4] ;  /* 0x0000000004047983 */ /* 0x000f620000100800 */
[----:B------:R1:W2:Y:S01]  /*3e00*/  SYNCS.PHASECHK.TRANS64.TRYWAIT P1, [UR4], R0 ;  /* 0x00000000ff0075a7 */ /* 0x0002a20008021104 */
[----:B------:R-:W-:Y:S01]  /*3e10*/  UPLOP3.LUT UP2, UPT, UPT, UPT, UPT, 0x40, 0x4 ;  /* 0x000000000004789c */ /* 0x000fe20003f4e870 */
[----:B------:R-:W-:Y:S01]  /*3e20*/  UMOV UR15, UR28 ;  /* 0x0000001c000f7c82 */ /* 0x000fe20008000000 */
[----:B------:R-:W-:-:S09]  /*3e30*/  UMOV UR8, UR17 ;  /* 0x0000001100087c82 */ /* 0x000fd20008000000 */
.L_x_65:
[----:B------:R-:W-:Y:S01]  /*3e40*/  ULEA UR16, UR8, UR18, 0x3 ;  /* 0x0000001208107291 */ /* 0x000fe2000f8e18ff */
[----:B--234-:R-:W-:Y:S11]  /*3e50*/  @P1 BRA `(.L_x_63) ;  /* 0x00000000000c1947 */ /* 0x01cff60003800000 */
[----:B------:R-:W-:Y:S04]  /*3e60*/  SHF.L.U32 R5, R2, 0x1f, RZ ;  /* 0x0000001f02057819 */ /* 0x000fe800000006ff */
[----:B------:R-:W2:Y:S02]  /*3e70*/  SYNCS.PHASECHK.TRANS64.TRYWAIT P0, [UR16], R5 ;  /* 0x00000005ff0075a7 */ /* 0x000ea40008001110 */
[----:B--2---:R-:W-:Y:S05]  /*3e80*/  @!P0 BRA `(.L_x_64) ;  /* 0x0000005000488947 */ /* 0x004fea0003800000 */
.L_x_63:
[----:B------:R-:W-:Y:S01]  /*3e90*/  UISETP.NE.AND UP0, UPT, UR15, URZ, UPT ;  /* 0x000000ff0f00728c */ /* 0x000fe2000bf05270 */
[----:B------:R-:W-:Y:S01]  /*3ea0*/  PLOP3.LUT P1, PT, PT, PT, PT, 0x80, 0x8 ;  /* 0x000000000008781c */ /* 0x000fe20003f2f070 */
[----:B------:R-:W-:Y:S02]  /*3eb0*/  UIADD3 UR4, UPT, UPT, UR8, 0x1, URZ ;  /* 0x0000000108047890 */ /* 0x000fe4000fffe0ff */
[----:B------:R-:W-:Y:S02]  /*3ec0*/  ULEA UR10, UR8, UR20, 0x8 ;  /* 0x00000014080a7291 */ /* 0x000fe4000f8e40ff */
[----:B------:R-:W-:Y:S01]  /*3ed0*/  UISETP.NE.AND UP1, UPT, UR4, 0x10, UPT ;  /* 0x000000100400788c */ /* 0x000fe2000bf25270 */
[----:B------:R-:W-:Y:S01]  /*3ee0*/  PLOP3.LUT P0, PT, PT, PT, UP0, 0x80, 0x8 ;  /* 0x000000000008781c */ /* 0x000fe20003f0f008 */
[----:B------:R-:W-:Y:S02]  /*3ef0*/  ULEA UR8, UR8, UR19, 0x9 ;  /* 0x0000001308087291 */ /* 0x000fe4000f8e48ff */
[----:B------:R-:W-:Y:S02]  /*3f00*/  USEL UR5, URZ, 0x1, UP1 ;  /* 0x00000001ff057887 */ /* 0x000fe40008800000 */
[----:B------:R-:W-:Y:S02]  /*3f10*/  USEL UR17, UR4, URZ, UP1 ;  /* 0x000000ff04117287 */ /* 0x000fe40008800000 */
[----:B------:R-:W-:Y:S02]  /*3f20*/  UIADD3 UR12, UPT, UPT, UR10, 0x2, URZ ;  /* 0x000000020a0c7890 */ /* 0x000fe4000fffe0ff */
[----:B------:R-:W-:Y:S01]  /*3f30*/  @UP0 ULEA UR4, UR17, UR18, 0x3 ;  /* 0x0000001211040291 */ /* 0x000fe2000f8e18ff */
[----:B------:R-:W-:Y:S01]  /*3f40*/  LOP3.LUT R2, R2, UR5, RZ, 0x3c, !PT ;  /* 0x0000000502027c12 */ /* 0x000fe2000f8e3cff */
[----:B------:R-:W-:Y:S02]  /*3f50*/  UIADD3 UR6, UPT, UPT, UR8, 0x2, URZ ;  /* 0x0000000208067890 */ /* 0x000fe4000fffe0ff */
[----:B------:R-:W-:Y:S01]  /*3f60*/  UIADD3 UR5, UPT, UPT, UR16, 0x80, URZ ;  /* 0x0000008010057890 */ /* 0x000fe2000fffe0ff */
[----:B-1----:R-:W-:Y:S01]  /*3f70*/  @P0 SHF.L.U32 R0, R2, 0x1f, RZ ;  /* 0x0000001f02000819 */ /* 0x002fe200000006ff */
[----:B------:R-:W-:Y:S01]  /*3f80*/  UMOV UR11, 0x80004020 ;  /* 0x80004020000b7882 */ /* 0x000fe20000000000 */
[----:B------:R-:W-:Y:S01]  /*3f90*/  UMOV UR9, 0x80004020 ;  /* 0x8000402000097882 */ /* 0x000fe20000000000 */
[----:B------:R-:W-:Y:S01]  /*3fa0*/  UMOV UR13, 0x80004020 ;  /* 0x80004020000d7882 */ /* 0x000fe20000000000 */
[----:B------:R3:W4:Y:S01]  /*3fb0*/  @P0 SYNCS.PHASECHK.TRANS64.TRYWAIT P1, [UR4], R0 ;  /* 0x00000000ff0005a7 */ /* 0x0007220008021104 */
[----:B------:R-:W-:Y:S11]  /*3fc0*/  ELECT P0, URZ, PT ;  /* 0x0000000000ff782f */ /* 0x000ff60003800000 */
[----:B------:R-:W-:Y:S02]  /*3fd0*/  @!UPT UIADD3 URZ, UPT, UPT, URZ, URZ, URZ ;  /* 0x000000fffffff290 */ /* 0x000fe4000fffe0ff */
[C---:B-----5:R-:W-:Y:S02]  /*3fe0*/  @P0 R2UR.BROADCAST UR4, R4.reuse ;  /* 0x00000000040402ca */ /* 0x060fe400008e0000 */
[----:B------:R-:W-:Y:S11]  /*3ff0*/  ELECT P0, URZ, PT ;  /* 0x0000000000ff782f */ /* 0x000ff60003800000 */
[----:B------:R-:W-:Y:S02]  /*4000*/  @!UPT UIADD3 URZ, UPT, UPT, URZ, URZ, URZ ;  /* 0x000000fffffff290 */ /* 0x000fe4000fffe0ff */
[----:B------:R-:W-:Y:S01]  /*4010*/  @P0 R2UR.BROADCAST UR14, R4 ;  /* 0x00000000040e02ca */ /* 0x000fe200008e0000 */
[----:B------:R-:W-:Y:S01]  /*4020*/  UMOV UR7, 0x80004020 ;  /* 0x8000402000077882 */ /* 0x000fe20000000000 */
[----:B------:R1:W-:Y:S01]  /*4030*/  UTCHMMA gdesc[UR8], gdesc[UR10], tmem[UR4], tmem[UR26], idesc[UR27], UP2 ;  /* 0x00ff1a0a080075ea */ /* 0x0003e20009000004 */
[----:B------:R-:W-:Y:S10]  /*4040*/  UPLOP3.LUT UP2, UPT, UPT, UPT, UPT, 0x80, 0x8 ;  /* 0x000000000008789c */ /* 0x000ff40003f4f070 */
[----:B------:R3:W-:Y:S01]  /*4050*/  UTCHMMA gdesc[UR6], gdesc[UR12], tmem[UR14], tmem[UR24], idesc[UR25], UPT ;  /* 0x00ff180c060075ea */ /* 0x0007e2000b80000e */
[----:B------:R3:W-:Y:S01]  /*4060*/  UTCBAR [UR5], URZ ;  /* 0x000000ff050073e9 */ /* 0x0007e200080000ff */
[----:B-1----:R-:W-:Y:S02]  /*4070*/  UIADD3 UR4, UPT, UPT, UR15, 0x1, URZ ;  /* 0x000000010f047890 */ /* 0x002fe4000fffe0ff */
[----:B------:R-:W-:Y:S02]  /*4080*/  UIADD3 UR9, UPT, UPT, UR15, -0x1, URZ ;  /* 0xffffffff0f097890 */ /* 0x000fe4000fffe0ff */
[----:B------:R-:W-:Y:S01]  /*4090*/  UISETP.GT.U32.AND UP0, UPT, UR4, 0x1, UPT ;  /* 0x000000010400788c */ /* 0x000fe2000bf04070 */
[----:B------:R-:W-:Y:S04]  /*40a0*/  UMOV UR8, UR17 ;  /* 0x0000001100087c82 */ /* 0x000fe80008000000 */
[----:B------:R-:W-:Y:S04]  /*40b0*/  UMOV UR15, UR9 ;  /* 0x00000009000f7c82 */ /* 0x000fe80008000000 */
[----:B------:R-:W-:Y:S05]  /*40c0*/  BRA.U UP0, `(.L_x_65) ;  /* 0xfffffffd005c7547 */ /* 0x000fea000b83ffff */
.L_x_62:
[----:B------:R-:W-:Y:S01]  /*40d0*/  UIADD3 UR4, UPT, UPT, UR21, 0x1, URZ ;  /* 0x0000000115047890 */ /* 0x000fe2000fffe0ff */
[----:B------:R-:W-:Y:S01]  /*40e0*/  LOP3.LUT R3, R3, 0x1, RZ, 0x3c, !PT ;  /* 0x0000000103037812 */ /* 0x000fe200078e3cff */
[----:B---3--:R-:W-:Y:S02]  /*40f0*/  UIADD3 UR5, UPT, UPT, UR22, 0x150, URZ ;  /* 0x0000015016057890 */ /* 0x008fe4000fffe0ff */
[----:B------:R-:W-:-:S04]  /*4100*/  UISETP.NE.AND UP0, UPT, UR4, 0x2, UPT ;  /* 0x000000020400788c */ /* 0x000fc8000bf05270 */
[----:B------:R-:W-:Y:S02]  /*4110*/  USEL UR6, URZ, 0x1, UP0 ;  /* 0x00000001ff067887 */ /* 0x000fe40008000000 */
[----:B------:R-:W-:Y:S01]  /*4120*/  USEL UR21, UR4, URZ, UP0 ;  /* 0x000000ff04157287 */ /* 0x000fe20008000000 */
[----:B------:R2:W-:Y:S03]  /*4130*/  UTCBAR [UR5], URZ ;  /* 0x000000ff050073e9 */ /* 0x0005e600080000ff */
[----:B------:R-:W-:Y:S01]  /*4140*/  LOP3.LUT R8, R8, UR6, RZ, 0x3c, !PT ;  /* 0x0000000608087c12 */ /* 0x000fe2000f8e3cff */
[----:B------:R-:W-:Y:S07]  /*4150*/  @P2 BRA `(.L_x_66) ;  /* 0xfffffff800d02947 */ /* 0x000fee000383ffff */
[----:B------:R-:W3:Y:S01]  /*4160*/  S2UR UR6, SR_CgaCtaId ;  /* 0x00000000000679c3 */ /* 0x000ee20000008800 */
[----:B------:R-:W-:Y:S01]  /*4170*/  ELECT P0, URZ, PT ;  /* 0x0000000000ff782f */ /* 0x000fe20003800000 */
[----:B-1----:R-:W-:Y:S01]  /*4180*/  IMAD.MOV.U32 R0, RZ, RZ, 0x1 ;  /* 0x00000001ff007424 */ /* 0x002fe200078e00ff */
[----:B------:R-:W-:Y:S01]  /*4190*/  UIADD3 UR18, UPT, UPT, UR18, 0x160, URZ ;  /* 0x0000016012127890 */ /* 0x000fe2000fffe0ff */
[----:B------:R-:W-:Y:S01]  /*41a0*/  SHF.L.U32 R3, R8, 0x1f, RZ ;  /* 0x0000001f08037819 */ /* 0x000fe200000006ff */
[----:B------:R-:W-:-:S03]  /*41b0*/  UMOV UR4, 0x40 ;  /* 0x0000004000047882 */ /* 0x000fc60000000000 */
[----:B------:R-:W-:Y:S01]  /*41c0*/  UVIRTCOUNT.DEALLOC.SMPOOL 0x80 ;  /* 0x000000800000784c */ /* 0x000fe20000000000 */
[----:B---3--:R-:W-:Y:S02]  /*41d0*/  ULEA UR6, UR6, UR4, 0x18 ;  /* 0x0000000406067291 */ /* 0x008fe4000f8ec0ff */
[----:B------:R-:W-:-:S07]  /*41e0*/  ULEA UR4, UR21, UR18, 0x3 ;  /* 0x0000001215047291 */ /* 0x000fce000f8e18ff */
[----:B------:R1:W-:Y:S02]  /*41f0*/  @P0 STS.U8 [UR6+0x1c], R0 ;  /* 0x00001c00ff000988 */ /* 0x0003e40008000006 */
[----:B------:R-:W3:Y:S02]  /*4200*/  SYNCS.PHASECHK.TRANS64.TRYWAIT P0, [UR4], R3 ;  /* 0x00000003ff0075a7 */ /* 0x000ee40008001104 */
[----:B-1-3--:R-:W-:Y:S05]  /*4210*/  @!P0 BRA `(.L_x_67) ;  /* 0x0000004c007c8947 */ /* 0x00afea0003800000 */
.L_x_164:
[----:B------:R-:W-:-:S04]  /*4220*/  UIADD3 UR4, UPT, UPT, UR21, 0x1, URZ ;  /* 0x0000000115047890 */ /* 0x000fc8000fffe0ff */
[----:B------:R-:W-:-:S04]  /*4230*/  UISETP.NE.AND UP0, UPT, UR4, 0x2, UPT ;  /* 0x000000020400788c */ /* 0x000fc8000bf05270 */
[----:B--2---:R-:W-:Y:S02]  /*4240*/  USEL UR5, URZ, 0x1, UP0 ;  /* 0x00000001ff057887 */ /* 0x004fe40008000000 */
[----:B------:R-:W-:-:S04]  /*4250*/  USEL UR4, UR4, URZ, UP0 ;  /* 0x000000ff04047287 */ /* 0x000fc80008000000 */
[----:B------:R-:W-:Y:S01]  /*4260*/  ULEA UR4, UR4, UR18, 0x3 ;  /* 0x0000001204047291 */ /* 0x000fe2000f8e18ff */
[----:B-1----:R-:W-:-:S04]  /*4270*/  LOP3.LUT R3, R8, UR5, RZ, 0x3c, !PT ;  /* 0x0000000508037c12 */ /* 0x002fc8000f8e3cff */
[----:B------:R-:W-:-:S04]  /*4280*/  SHF.L.U32 R3, R3, 0x1f, RZ ;  /* 0x0000001f03037819 */ /* 0x000fc800000006ff */
[----:B------:R-:W1:Y:S02]  /*4290*/  SYNCS.PHASECHK.TRANS64.TRYWAIT P0, [UR4], R3 ;  /* 0x00000003ff0075a7 */ /* 0x000e640008001104 */
[----:B-1----:R-:W-:Y:S05]  /*42a0*/  @!P0 BRA `(.L_x_68) ;  /* 0x0000004c00708947 */ /* 0x002fea0003800000 */
.L_x_166:
[----:B------:R-:W-:Y:S01]  /*42b0*/  NOP ;  /* 0x0000000000007918 */ /* 0x000fe20000000000 */
[----:B-1----:R-:W1:Y:S01]  /*42c0*/  LDS R0, [UR6+0x14] ;  /* 0x00001406ff007984 */ /* 0x002e620008000800 */
[----:B------:R-:W-:Y:S01]  /*42d0*/  LOP3.LUT R2, R9, 0xffff, RZ, 0xc0, !PT ;  /* 0x0000ffff09027812 */ /* 0x000fe200078ec0ff */
[----:B------:R-:W-:Y:S02]  /*42e0*/  IMAD.MOV.U32 R3, RZ, RZ, 0xffff ;  /* 0x0000ffffff037424 */ /* 0x000fe400078e00ff */
[----:B------:R-:W-:Y:S01]  /*42f0*/  IMAD.MOV.U32 R5, RZ, RZ, 0x1 ;  /* 0x00000001ff057424 */ /* 0x000fe200078e00ff */
[----:B------:R-:W-:-:S04]  /*4300*/  SHF.R.U32.HI R2, RZ, 0x5, R2 ;  /* 0x00000005ff027819 */ /* 0x000fc80000011602 */
[-C--:B------:R-:W-:Y:S02]  /*4310*/  SHF.L.U32 R3, R3, R2.reuse, RZ ;  /* 0x0000000203037219 */ /* 0x080fe400000006ff */
[----:B------:R-:W-:Y:S02]  /*4320*/  SHF.L.U32 R5, R5, R2, RZ ;  /* 0x0000000205057219 */ /* 0x000fe400000006ff */
[----:B-1----:R-:W-:-:S04]  /*4330*/  LOP3.LUT R0, R0, R3, RZ, 0xc0, !PT ;  /* 0x0000000300007212 */ /* 0x002fc800078ec0ff */
[----:B------:R-:W-:-:S13]  /*4340*/  ISETP.NE.AND P0, PT, R0, R3, PT ;  /* 0x000000030000720c */ /* 0x000fda0003f05270 */
[----:B------:R-:W-:Y:S05]  /*4350*/  @P0 BRA `(.L_x_69) ;  /* 0x00000000005c0947 */ /* 0x000fea0003800000 */
[----:B------:R-:W1:Y:S02]  /*4360*/  LDS R0, [UR6+0x18] ;  /* 0x00001806ff007984 */ /* 0x000e640008000800 */
[----:B-1----:R-:W-:-:S04]  /*4370*/  LOP3.LUT R0, R0, R5, RZ, 0xc0, !PT ;  /* 0x0000000500007212 */ /* 0x002fc800078ec0ff */
[----:B------:R-:W-:-:S13]  /*4380*/  ISETP.NE.AND P0, PT, R0, R5, PT ;  /* 0x000000050000720c */ /* 0x000fda0003f05270 */
[----:B------:R-:W-:Y:S05]  /*4390*/  @P0 BRA `(.L_x_70) ;  /* 0x0000000000400947 */ /* 0x000fea0003800000 */
[----:B------:R-:W-:Y:S01]  /*43a0*/  R2UR UR4, R3 ;  /* 0x00000000030472ca */ /* 0x000fe200000e0000 */
[----:B------:R-:W1:Y:S01]  /*43b0*/  S2R R2, SR_LANEID ;  /* 0x0000000000027919 */ /* 0x000e620000000000 */
[----:B------:R-:W-:-:S04]  /*43c0*/  LOP3.LUT R5, RZ, R5, RZ, 0x33, !PT ;  /* 0x00000005ff057212 */ /* 0x000fc800078e33ff */
[----:B------:R-:W2:Y:S07]  /*43d0*/  REDUX UR7, R5 ;  /* 0x00000000050773c4 */ /* 0x000eae0000000000 */
[----:B------:R-:W-:-:S03]  /*43e0*/  ULOP3.LUT UR5, URZ, UR4, URZ, 0x33, !UPT ;  /* 0x00000004ff057292 */ /* 0x000fc6000f8e33ff */
[----:B------:R-:W-:Y:S02]  /*43f0*/  VOTEU.ANY UR4, UPT, PT ;  /* 0x0000000000047886 */ /* 0x000fe400038e0100 */
[----:B------:R-:W-:Y:S01]  /*4400*/  UFLO.U32 UR4, UR4 ;  /* 0x00000004000472bd */ /* 0x000fe200080e0000 */
[----:B------:R-:W-:-:S04]  /*4410*/  IMAD.U32 R0, RZ, RZ, UR5 ;  /* 0x00000005ff007e24 */ /* 0x000fc8000f8e00ff */
[----:B------:R-:W3:Y:S02]  /*4420*/  REDUX UR8, R0 ;  /* 0x00000000000873c4 */ /* 0x000ee40000000000 */
[----:B------:R1:W-:Y:S02]  /*4430*/  UTCATOMSWS.AND URZ, UR5 ;  /* 0x0000000500ff79e3 */ /* 0x0003e40008000000 */
[----:B-1----:R-:W-:Y:S01]  /*4440*/  ISETP.EQ.U32.AND P0, PT, R2, UR4, PT ;  /* 0x0000000402007c0c */ /* 0x002fe2000bf02070 */
[----:B--2---:R-:W-:Y:S02]  /*4450*/  IMAD.U32 R2, RZ, RZ, UR7 ;  /* 0x00000007ff027e24 */ /* 0x004fe4000f8e00ff */
[----:B---3--:R-:W-:-:S10]  /*4460*/  IMAD.U32 R3, RZ, RZ, UR8 ;  /* 0x00000008ff037e24 */ /* 0x008fd4000f8e00ff */
[----:B------:R1:W-:Y:S04]  /*4470*/  @P0 ATOMS.AND RZ, [UR6+0x14], R3 ;  /* 0x00001403ffff098c */ /* 0x0003e8000a800006 */
[----:B------:R1:W-:Y:S01]  /*4480*/  @P0 ATOMS.AND RZ, [UR6+0x18], R2 ;  /* 0x00001802ffff098c */ /* 0x0003e2000a800006 */
[----:B------:R-:W-:Y:S05]  /*4490*/  BRA `(.L_x_71) ;  /* 0x0000000000147947 */ /* 0x000fea0003800000 */
.L_x_70:
[----:B------:R-:W-:Y:S02]  /*44a0*/  MOV R2, 0x44c0 ;  /* 0x000044c000027802 */ /* 0x000fe40000000f00 */
[----:B----45:R-:W-:Y:S05]  /*44b0*/  CALL.REL.NOINC `($__internal_0_$__cuda_sm10x_tcgen05_guardrail_trap_col_being_dealloced_not_returned_by_alloc) ;  /* 0x0000004c00e47944 */ /* 0x030fea0003c00000 */
[----:B------:R-:W-:Y:S05]  /*44c0*/  BRA `(.L_x_71) ;  /* 0x0000000000087947 */ /* 0x000fea0003800000 */
.L_x_69:
[----:B------:R-:W-:Y:S02]  /*44d0*/  MOV R2, 0x44f0 ;  /* 0x000044f000027802 */ /* 0x000fe40000000f00 */
[----:B----45:R-:W-:Y:S05]  /*44e0*/  CALL.REL.NOINC `($__internal_2_$__cuda_sm10x_tcgen05_guardrail_trap_unallocated_columns_being_dealloced) ;  /* 0x0000004c00f07944 */ /* 0x030fea0003c00000 */
.L_x_71:
[----:B------:R-:W-:Y:S01]  /*44f0*/  NOP ;  /* 0x0000000000007918 */ /* 0x000fe20000000000 */
[----:B------:R-:W-:Y:S05]  /*4500*/  EXIT ;  /* 0x000000000000794d */ /* 0x000fea0003800000 */
.L_x_55:
[----:B------:R-:W-:-:S09]  /*4510*/  UISETP.NE.OR UP0, UPT, UR15, 0x3, !UP2 ;  /* 0x000000030f00788c */ /* 0x000fd2000d705670 */
[----:B------:R-:W-:Y:S05]  /*4520*/  BRA.U UP0, `(.L_x_72) ;  /* 0x0000001100747547 */ /* 0x000fea000b800000 */
[----:B------:R-:W2:Y:S01]  /*4530*/  LDC.64 R2, c[0x0][0x988] ;  /* 0x00026200ff027b82 */ /* 0x000ea20000000a00 */
[----:B------:R-:W3:Y:S01]  /*4540*/  LDCU UR27, c[0x0][0x370] ;  /* 0x00006e00ff1b77ac */ /* 0x000ee20008000800 */
[----:B------:R-:W-:Y:S01]  /*4550*/  R2UR UR45, R84 ;  /* 0x00000000542d72ca */ /* 0x000fe200000e0000 */
[----:B------:R-:W-:Y:S01]  /*4560*/  IMAD.MOV.U32 R11, RZ, RZ, 0x1 ;  /* 0x00000001ff0b7424 */ /* 0x000fe200078e00ff */
[----:B------:R-:W-:Y:S01]  /*4570*/  R2UR UR44, R85 ;  /* 0x00000000552c72ca */ /* 0x000fe200000e0000 */
[----:B------:R-:W4:Y:S01]  /*4580*/  LDCU.128 UR28, c[0x0][0xc10] ;  /* 0x00018200ff1c77ac */ /* 0x000f220008000c00 */
[----:B------:R-:W-:Y:S02]  /*4590*/  IMAD.MOV.U32 R10, RZ, RZ, RZ ;  /* 0x000000ffff0a7224 */ /* 0x000fe400078e00ff */
[----:B------:R-:W1:Y:S01]  /*45a0*/  S2UR UR6, SR_CgaCtaId ;  /* 0x00000000000679c3 */ /* 0x000e620000008800 */
[----:B------:R-:W4:Y:S01]  /*45b0*/  LDCU UR26, c[0x0][0x374] ;  /* 0x00006e80ff1a77ac */ /* 0x000f220008000800 */
[----:B------:R-:W-:Y:S01]  /*45c0*/  IMAD.MOV.U32 R9, RZ, RZ, 0x2000 ;  /* 0x00002000ff097424 */ /* 0x000fe200078e00ff */
[----:B------:R-:W3:Y:S05]  /*45d0*/  LDCU.128 UR32, c[0x0][0xa80] ;  /* 0x00015000ff2077ac */ /* 0x000eea0008000c00 */
[----:B------:R-:W3:Y:S01]  /*45e0*/  LDC.64 R12, c[0x0][0x348] ;  /* 0x0000d200ff0c7b82 */ /* 0x000ee20000000a00 */
[----:B------:R-:W3:Y:S01]  /*45f0*/  LDCU UR17, c[0x0][0xc0c] ;  /* 0x00018180ff1177ac */ /* 0x000ee20008000800 */
[----:B------:R-:W3:Y:S01]  /*4600*/  LDCU UR47, c[0x0][0xc20] ;  /* 0x00018400ff2f77ac */ /* 0x000ee20008000800 */
[----:B--2---:R-:W-:Y:S01]  /*4610*/  ISETP.NE.U32.AND P0, PT, R2, RZ, PT ;  /* 0x000000ff0200720c */ /* 0x004fe20003f05070 */
[----:B------:R-:W2:Y:S03]  /*4620*/  LDCU UR4, c[0x0][0xc30] ;  /* 0x00018600ff0477ac */ /* 0x000ea60008000800 */
[----:B------:R-:W-:Y:S01]  /*4630*/  ISETP.NE.AND.EX P0, PT, R3, RZ, PT, P0 ;  /* 0x000000ff0300720c */ /* 0x000fe20003f05300 */
[----:B------:R-:W2:Y:S01]  /*4640*/  LDCU.128 UR40, c[0x0][0xa90] ;  /* 0x00015200ff2877ac */ /* 0x000ea20008000c00 */
[----:B------:R-:W2:Y:S01]  /*4650*/  LDC.64 R2, c[0x0][0x990] ;  /* 0x00026400ff027b82 */ /* 0x000ea20000000a00 */
[----:B------:R-:W-:Y:S01]  /*4660*/  UMOV UR24, 0x400 ;  /* 0x0000040000187882 */ /* 0x000fe20000000000 */
[----:B----4-:R-:W-:-:S02]  /*4670*/  UIMAD.WIDE.U32 UR8, UR26, UR31, URZ ;  /* 0x0000001f1a0872a5 */ /* 0x010fc4000f8e00ff */
[----:B-1----:R-:W-:Y:S02]  /*4680*/  ULEA UR24, UR6, UR24, 0x18 ;  /* 0x0000001806187291 */ /* 0x002fe4000f8ec0ff */
[----:B---3--:R-:W-:Y:S02]  /*4690*/  UIMAD.WIDE.U32 UR6, UR27, UR28, URZ ;  /* 0x0000001c1b0672a5 */ /* 0x008fe4000f8e00ff */
[----:B------:R-:W-:Y:S02]  /*46a0*/  UISETP.NE.AND UP5, UPT, UR32, 0x1, UPT ;  /* 0x000000012000788c */ /* 0x000fe4000bfa5270 */
[----:B------:R-:W-:Y:S02]  /*46b0*/  UIADD3 UR36, UPT, UPT, UR24, 0x148, URZ ;  /* 0x0000014818247890 */ /* 0x000fe4000fffe0ff */
[----:B------:R-:W-:Y:S01]  /*46c0*/  UISETP.GE.AND UP0, UPT, UR39, 0x1, UPT ;  /* 0x000000012700788c */ /* 0x000fe2000bf06270 */
[----:B------:R-:W-:Y:S01]  /*46d0*/  UMOV UR38, UR7 ;  /* 0x0000000700267c82 */ /* 0x000fe20008000000 */
[----:B------:R-:W-:Y:S01]  /*46e0*/  UMOV UR37, UR9 ;  /* 0x0000000900257c82 */ /* 0x000fe20008000000 */
[----:B------:R-:W-:-:S02]  /*46f0*/  UISETP.NE.AND UP1, UPT, UR17, 0x1, UPT ;  /* 0x000000011100788c */ /* 0x000fc4000bf25270 */
[----:B------:R-:W-:Y:S01]  /*4700*/  UISETP.NE.AND UP0, UPT, UR30, 0x1, UPT ;  /* 0x000000011e00788c */ /* 0x000fe2000bf05270 */
[----:B------:R-:W-:Y:S01]  /*4710*/  UMOV UR23, URZ ;  /* 0x000000ff00177c82 */ /* 0x000fe20008000000 */
[----:B------:R-:W1:Y:S01]  /*4720*/  LDCU UR48, c[0x0][0xaa0] ;  /* 0x00015400ff3077ac */ /* 0x000e620008000800 */
[----:B------:R-:W-:Y:S02]  /*4730*/  UPLOP3.LUT UP4, UPT, UPT, UPT, UPT, 0x40, 0x4 ;  /* 0x000000000004789c */ /* 0x000fe40003f8e870 */
[----:B------:R-:W-:Y:S01]  /*4740*/  UISETP.NE.AND UP6, UPT, UR39, 0x1, UPT ;  /* 0x000000012700788c */ /* 0x000fe2000bfc5270 */
[----:B------:R-:W3:Y:S01]  /*4750*/  LDCU.64 UR18, c[0x0][0xc28] ;  /* 0x00018500ff1277ac */ /* 0x000ee20008000a00 */
[----:B--2---:R-:W-:Y:S02]  /*4760*/  UISETP.NE.AND UP2, UPT, UR4, 0x1, UPT ;  /* 0x000000010400788c */ /* 0x004fe4000bf45270 */
[----:B------:R-:W-:Y:S02]  /*4770*/  UPRMT UR36, URZ, 0x654, UR36 ;  /* 0x00000654ff247896 */ /* 0x000fe40008000024 */
[----:B------:R-:W-:-:S02]  /*4780*/  USHF.R.U32.HI UR38, URZ, UR29, UR38 ;  /* 0x0000001dff267299 */ /* 0x000fc40008011626 */
[----:B------:R-:W-:Y:S02]  /*4790*/  USHF.R.U32.HI UR37, URZ, UR47, UR37 ;  /* 0x0000002fff257299 */ /* 0x000fe40008011625 */
[----:B------:R-:W-:Y:S02]  /*47a0*/  UISETP.NE.AND UP1, UPT, UR35, 0x1, UPT ;  /* 0x000000012300788c */ /* 0x000fe4000bf25270 */
[----:B------:R-:W-:Y:S01]  /*47b0*/  UISETP.NE.AND UP0, UPT, UR42, 0x1, UPT ;  /* 0x000000012a00788c */ /* 0x000fe2000bf05270 */
[----:B------:R-:W-:-:S10]  /*47c0*/  VOTEU.ANY UP5, P0 ;  /* 0x0000000000ff7886 */ /* 0x000fd400000a0100 */
.L_x_81:
[----:B------:R-:W-:Y:S04]  /*47d0*/  SHF.L.U32 R5, R10, 0x1f, RZ ;  /* 0x0000001f0a057819 */ /* 0x000fe800000006ff */
[----:B--2---:R-:W2:Y:S02]  /*47e0*/  SYNCS.PHASECHK.TRANS64.TRYWAIT P0, [UR24+0x140], R5 ;  /* 0x00014005ff0075a7 */ /* 0x004ea40008001118 */
[----:B--2---:R-:W-:Y:S05]  /*47f0*/  @!P0 BRA `(.L_x_73) ;  /* 0x0000004800348947 */ /* 0x004fea0003800000 */
.L_x_168:
[----:B--2---:R-:W2:Y:S01]  /*4800*/  LDS.128 R4, [UR24+0x180] ;  /* 0x00018018ff047984 */ /* 0x004ea20008000c00 */
[----:B------:R-:W-:Y:S01]  /*4810*/  UISETP.GE.AND UP0, UPT, UR39, 0x1, UPT ;  /* 0x000000012700788c */ /* 0x000fe2000bf06270 */
[----:B------:R-:W-:Y:S01]  /*4820*/  @!PT LDS RZ, [RZ] ;  /* 0x00000000fffff984 */ /* 0x000fe20000000800 */
[----:B------:R-:W-:Y:S01]  /*4830*/  @!PT LDS RZ, [RZ] ;  /* 0x00000000fffff984 */ /* 0x000fe20000000800 */
[----:B------:R-:W-:Y:S01]  /*4840*/  @!PT LDS RZ, [RZ] ;  /* 0x00000000fffff984 */ /* 0x000fe20000000800 */
[----:B------:R-:W-:Y:S01]  /*4850*/  @!PT LDS RZ, [RZ] ;  /* 0x00000000fffff984 */ /* 0x000fe20000000800 */
[----:B------:R4:W-:Y:S06]  /*4860*/  MEMBAR.ALL.CTA ;  /* 0x0000000000007992 */ /* 0x0009ec0000008000 */
[----:B----4-:R-:W4:Y:S02]  /*4870*/  FENCE.VIEW.ASYNC.S ;  /* 0x00000000000073c6 */ /* 0x010f240000000000 */
[----:B----4-:R-:W-:Y:S01]  /*4880*/  SYNCS.ARRIVE.TRANS64.RED.A1T0 RZ, [UR36], RZ ;  /* 0x000000ffffff79a7 */ /* 0x010fe20008100424 */
[----:B--2---:R-:W-:Y:S11]  /*4890*/  LOP3.LUT P0, RZ, R6, 0x1, RZ, 0xc0, !PT ;  /* 0x0000000106ff7812 */ /* 0x004ff6000780c0ff */
[----:B------:R-:W-:Y:S02]  /*48a0*/  @!UPT UIADD3 URZ, UPT, UPT, URZ, URZ, URZ ;  /* 0x000000fffffff290 */ /* 0x000fe4000fffe0ff */
[----:B------:R-:W-:Y:S01]  /*48b0*/  VOTEU.ANY UP1, P0 ;  /* 0x0000000000ff7886 */ /* 0x000fe20000020100 */
[----:B------:R-:W-:Y:S11]  /*48c0*/  PLOP3.LUT P0, PT, PT, PT, UP1, 0x80, 0x8 ;  /* 0x000000000008781c */ /* 0x000ff60003f0f018 */
[----:B------:R-:W-:Y:S02]  /*48d0*/  @!UPT UIADD3 URZ, UPT, UPT, URZ, URZ, URZ ;  /* 0x000000fffffff290 */ /* 0x000fe4000fffe0ff */
[----:B------:R-:W-:Y:S02]  /*48e0*/  @P0 MOV R8, R4 ;  /* 0x0000000400080202 */ /* 0x000fe40000000f00 */
[----:B------:R-:W-:Y:S02]  /*48f0*/  @P0 LOP3.LUT R0, R5, 0xffff, RZ, 0xc0, !PT ;  /* 0x0000ffff05000812 */ /* 0x000fe400078ec0ff */
[----:B------:R-:W-:Y:S02]  /*4900*/  @P0 R2UR UR5, R8 ;  /* 0x00000000080502ca */ /* 0x000fe400000e0000 */
[----:B------:R-:W-:Y:S11]  /*4910*/  @P0 R2UR UR4, R0 ;  /* 0x00000000000402ca */ /* 0x000ff600000e0000 */
[----:B------:R-:W-:Y:S02]  /*4920*/  @UP1 UMOV UR16, UR5 ;  /* 0x0000000500101c82 */ /* 0x000fe40008000000 */
[----:B------:R-:W-:Y:S01]  /*4930*/  @UP1 UMOV UR15, UR4 ;  /* 0x00000004000f1c82 */ /* 0x000fe20008000000 */
[----:B------:R-:W-:Y:S05]  /*4940*/  BRA.U !UP0, `(.L_x_74) ;  /* 0x0000000108b47547 */ /* 0x000fea000b800000 */
[----:B------:R-:W-:Y:S02]  /*4950*/  UIMAD.WIDE.U32 UR8, UR15, UR31, URZ ;  /* 0x0000001f0f0872a5 */ /* 0x000fe4000f8e00ff */
[----:B------:R-:W-:Y:S02]  /*4960*/  UP2UR UR14, UPR, URZ, 0x2 ;  /* 0x00000002ff0e7883 */ /* 0x000fe40008000000 */
[----:B------:R-:W-:Y:S02]  /*4970*/  UISETP.NE.AND UP1, UPT, UR30, 0x1, UPT ;  /* 0x000000011e00788c */ /* 0x000fe4000bf25270 */
[----:B------:R-:W-:Y:S02]  /*4980*/  UIMAD.WIDE.U32 UR10, UR16, UR28, URZ ;  /* 0x0000001c100a72a5 */ /* 0x000fe4000f8e00ff */
[----:B------:R-:W-:Y:S02]  /*4990*/  USEL UR4, UR26, UR37, !UP1 ;  /* 0x000000251a047287 */ /* 0x000fe4000c800000 */
[----:B------:R-:W-:Y:S02]  /*49a0*/  UISETP.NE.AND UP0, UPT, UR17, 0x1, UPT ;  /* 0x000000011100788c */ /* 0x000fe4000bf05270 */
[----:B---3--:R-:W-:Y:S02]  /*49b0*/  UIMAD.WIDE.U32 UR12, UR4, UR18, URZ ;  /* 0x00000012040c72a5 */ /* 0x008fe4000f8e00ff */
[----:B------:R-:W-:Y:S01]  /*49c0*/  USEL UR7, UR27, UR38, !UP0 ;  /* 0x000000261b077287 */ /* 0x000fe2000c000000 */
[----:B------:R-:W-:Y:S02]  /*49d0*/  UMOV UR5, UR9 ;  /* 0x0000000900057c82 */ /* 0x000fe40008000000 */
[----:B------:R-:W-:Y:S02]  /*49e0*/  USHF.R.U32.HI UR6, URZ, UR47, UR5 ;  /* 0x0000002fff067299 */ /* 0x000fe40008011605 */
[----:B------:R-:W-:Y:S02]  /*49f0*/  UIMAD.WIDE.U32 UR20, UR7, UR18, URZ ;  /* 0x00000012071472a5 */ /* 0x000fe4000f8e00ff */
[----:B------:R-:W-:Y:S02]  /*4a00*/  USEL UR6, UR15, UR6, !UP1 ;  /* 0x000000060f067287 */ /* 0x000fe4000c800000 */
[----:B------:R-:W-:Y:S01]  /*4a10*/  UISETP.NE.AND UP1, UPT, UR14, URZ, UPT ;  /* 0x000000ff0e00728c */ /* 0x000fe2000bf25270 */
[----:B------:R-:W-:Y:S01]  /*4a20*/  UMOV UR5, UR11 ;  /* 0x0000000b00057c82 */ /* 0x000fe20008000000 */
[----:B------:R-:W-:Y:S02]  /*4a30*/  UIMAD.WIDE.U32 UR10, UR6, UR18, URZ ;  /* 0x00000012060a72a5 */ /* 0x000fe4000f8e00ff */
[----:B------:R-:W-:Y:S03]  /*4a40*/  USHF.R.U32.HI UR8, URZ, UR29, UR5 ;  /* 0x0000001dff087299 */ /* 0x000fe60008011605 */
[----:B------:R-:W-:Y:S02]  /*4a50*/  UMOV UR5, UR13 ;  /* 0x0000000d00057c82 */ /* 0x000fe40008000000 */
[----:B------:R-:W-:Y:S03]  /*4a60*/  @UP6 USHF.R.U32.HI UR4, URZ, UR19, UR5 ;  /* 0x00000013ff046299 */ /* 0x000fe60008011605 */
[----:B------:R-:W-:Y:S01]  /*4a70*/  UMOV UR5, UR21 ;  /* 0x0000001500057c82 */ /* 0x000fe20008000000 */
[----:B------:R-:W-:Y:S02]  /*4a80*/  UIMAD UR4, UR39, UR4, URZ ;  /* 0x00000004270472a4 */ /* 0x000fe4000f8e02ff */
[----:B------:R-:W-:Y:S02]  /*4a90*/  @UP6 USHF.R.U32.HI UR7, URZ, UR19, UR5 ;  /* 0x00000013ff076299 */ /* 0x000fe40008011605 */
[----:B------:R-:W-:Y:S02]  /*4aa0*/  USEL UR5, UR16, UR8, !UP0 ;  /* 0x0000000810057287 */ /* 0x000fe4000c000000 */
[----:B------:R-:W-:Y:S02]  /*4ab0*/  UIMAD UR8, UR39, UR7, URZ ;  /* 0x00000007270872a4 */ /* 0x000fe4000f8e02ff */
[----:B------:R-:W-:Y:S03]  /*4ac0*/  UISETP.GE.AND UP0, UPT, UR6, UR4, UPT ;  /* 0x000000040600728c */ /* 0x000fe6000bf06270 */
[----:B------:R-:W-:Y:S01]  /*4ad0*/  UMOV UR4, UR11 ;  /* 0x0000000b00047c82 */ /* 0x000fe20008000000 */
[----:B------:R-:W-:Y:S02]  /*4ae0*/  UISETP.GE.OR UP0, UPT, UR5, UR8, UP0 ;  /* 0x000000080500728c */ /* 0x000fe40008706670 */
[----:B------:R-:W-:Y:S02]  /*4af0*/  USHF.R.U32.HI UR4, URZ, UR19, UR4 ;  /* 0x00000013ff047299 */ /* 0x000fe40008011604 */
[----:B------:R-:W-:Y:S02]  /*4b00*/  UIMAD.WIDE.U32 UR8, UR5, UR18, URZ ;  /* 0x00000012050872a5 */ /* 0x000fe4000f8e00ff */
[----:B------:R-:W-:Y:S04]  /*4b10*/  USEL UR10, UR6, UR4, !UP6 ;  /* 0x00000004060a7287 */ /* 0x000fe8000f000000 */
[----:B------:R-:W-:Y:S01]  /*4b20*/  UIADD3 UR11, UPT, UPT, -UR10, URZ, URZ ;  /* 0x000000ff0a0b7290 */ /* 0x000fe2000fffe1ff */
[----:B------:R-:W-:Y:S02]  /*4b30*/  @!UP0 UMOV UR4, UR9 ;  /* 0x0000000900048c82 */ /* 0x000fe40008000000 */
[----:B------:R-:W-:Y:S02]  /*4b40*/  @!UP0 USHF.R.U32.HI UR4, URZ, UR19, UR4 ;  /* 0x00000013ff048299 */ /* 0x000fe40008011604 */
[----:B------:R-:W-:Y:S02]  /*4b50*/  UIMAD UR8, UR39, UR11, UR6 ;  /* 0x0000000b270872a4 */ /* 0x000fe4000f8e0206 */
[----:B------:R-:W-:Y:S04]  /*4b60*/  @!UP0 USEL UR4, UR5, UR4, !UP6 ;  /* 0x0000000405048287 */ /* 0x000fe8000f000000 */
[----:B------:R-:W-:Y:S02]  /*4b70*/  @!UP0 UIMAD UR8, UR7, UR8, UR4 ;  /* 0x00000008070882a4 */ /* 0x000fe4000f8e0204 */
[----:B------:R-:W-:Y:S02]  /*4b80*/  @!UP0 UIADD3 UR9, UPT, UPT, UR10, -UR4, URZ ;  /* 0x800000040a098290 */ /* 0x000fe4000fffe0ff */
[----:B------:R-:W-:Y:S02]  /*4b90*/  UIADD3 UR4, UPT, UPT, -UR5, URZ, URZ ;  /* 0x000000ff05047290 */ /* 0x000fe4000fffe1ff */
[----:B------:R-:W-:Y:S02]  /*4ba0*/  UIADD3 UR7, UPT, UPT, -UR6, URZ, URZ ;  /* 0x000000ff06077290 */ /* 0x000fe4000fffe1ff */
[----:B------:R-:W-:Y:S02]  /*4bb0*/  @!UP0 UIMAD UR6, UR9, UR39, UR5 ;  /* 0x00000027090682a4 */ /* 0x000fe4000f8e0205 */
[----:B------:R-:W-:Y:S02]  /*4bc0*/  UIMAD UR16, UR17, UR4, UR16 ;  /* 0x00000004111072a4 */ /* 0x000fe4000f8e0210 */
[----:B------:R-:W-:Y:S01]  /*4bd0*/  UIMAD UR15, UR30, UR7, UR15 ;  /* 0x000000071e0f72a4 */ /* 0x000fe2000f8e020f */
[----:B------:R-:W-:Y:S02]  /*4be0*/  @!UP0 UMOV UR5, UR8 ;  /* 0x0000000800058c82 */ /* 0x000fe40008000000 */
[----:B------:R-:W-:Y:S02]  /*4bf0*/  UIMAD UR16, UR5, UR17, UR16 ;  /* 0x00000011051072a4 */ /* 0x000fe4000f8e0210 */
[----:B------:R-:W-:Y:S11]  /*4c00*/  UIMAD UR15, UR6, UR30, UR15 ;  /* 0x0000001e060f72a4 */ /* 0x000ff6000f8e020f */
[----:B------:R-:W-:Y:S01]  /*4c10*/  @!UPT UIADD3 URZ, UPT, UPT, URZ, URZ, URZ ;  /* 0x000000fffffff290 */ /* 0x000fe2000fffe0ff */
.L_x_74:
[----:B------:R-:W2:Y:S01]  /*4c20*/  @!UP2 LDCU.128 UR8, c[0x0][0xc10] ;  /* 0x00018200ff08a7ac */ /* 0x000ea20008000c00 */
[C---:B------:R-:W-:Y:S02]  /*4c30*/  ISETP.NE.U32.AND P2, PT, R2.reuse, RZ, PT ;  /* 0x000000ff0200720c */ /* 0x040fe40003f45070 */
[----:B------:R-:W-:Y:S02]  /*4c40*/  ISETP.NE.U32.AND P1, PT, R2, RZ, PT ;  /* 0x000000ff0200720c */ /* 0x000fe40003f25070 */
[C---:B------:R-:W-:Y:S02]  /*4c50*/  ISETP.NE.AND.EX P2, PT, R3.reuse, RZ, PT, P2 ;  /* 0x000000ff0300720c */ /* 0x040fe40003f45320 */
[----:B------:R-:W-:Y:S01]  /*4c60*/  ISETP.NE.AND.EX P1, PT, R3, RZ, PT, P1 ;  /* 0x000000ff0300720c */ /* 0x000fe20003f25310 */
[----:B------:R-:W4:Y:S01]  /*4c70*/  @!UP2 LDCU UR5, c[0x0][0xc0c] ;  /* 0x00018180ff05a7ac */ /* 0x000f220008000800 */
[----:B------:R-:W-:Y:S02]  /*4c80*/  USHF.L.U32 UR25, UR22, 0x6, URZ ;  /* 0x0000000616197899 */ /* 0x000fe400080006ff */
[----:B--2---:R-:W-:Y:S07]  /*4c90*/  UIMAD.WIDE.U32 UR6, UR16, UR8, URZ ;  /* 0x00000008100672a5 */ /* 0x004fee000f8e00ff */
[----:B------:R-:W-:Y:S01]  /*4ca0*/  @!UP2 UMOV UR4, UR7 ;  /* 0x000000070004ac82 */ /* 0x000fe20008000000 */
[----:B----4-:R-:W-:Y:S02]  /*4cb0*/  @!UP2 UISETP.NE.AND UP0, UPT, UR5, 0x1, UPT ;  /* 0x000000010500a88c */ /* 0x010fe4000bf05270 */
[----:B------:R-:W-:Y:S02]  /*4cc0*/  @!UP2 USHF.R.U32.HI UR4, URZ, UR9, UR4 ;  /* 0x00000009ff04a299 */ /* 0x000fe40008011604 */
[----:B------:R-:W-:Y:S02]  /*4cd0*/  UIMAD.WIDE.U32 UR6, UR15, UR11, URZ ;  /* 0x0000000b0f0672a5 */ /* 0x000fe4000f8e00ff */
[----:B------:R-:W-:Y:S02]  /*4ce0*/  @!UP2 USEL UR8, UR16, UR4, !UP0 ;  /* 0x000000041008a287 */ /* 0x000fe4000c000000 */
[----:B------:R-:W-:Y:S03]  /*4cf0*/  @!UP2 UISETP.NE.AND UP0, UPT, UR10, 0x1, UPT ;  /* 0x000000010a00a88c */ /* 0x000fe6000bf05270 */
[----:B------:R-:W-:Y:S02]  /*4d00*/  @!UP2 UMOV UR6, UR7 ;  /* 0x000000070006ac82 */ /* 0x000fe40008000000 */
[----:B------:R-:W2:Y:S02]  /*4d10*/  @!UP2 LDCU UR4, c[0x0][0xc20] ;  /* 0x00018400ff04a7ac */ /* 0x000ea40008000800 */
[----:B--2---:R-:W-:Y:S04]  /*4d20*/  @!UP2 USHF.R.U32.HI UR6, URZ, UR4, UR6 ;  /* 0x00000004ff06a299 */ /* 0x004fe80008011606 */
[----:B------:R-:W-:Y:S04]  /*4d30*/  @!UP2 USEL UR6, UR15, UR6, !UP0 ;  /* 0x000000060f06a287 */ /* 0x000fe8000c000000 */
[----:B------:R-:W-:Y:S02]  /*4d40*/  @!UP2 UIADD3 UR4, UPT, UPT, -UR8, UR6, URZ ;  /* 0x000000060804a290 */ /* 0x000fe4000fffe1ff */
[----:B------:R-:W-:Y:S02]  /*4d50*/  @!UP2 UIADD3 UR6, UPT, UPT, UR8, -UR6, URZ ;  /* 0x800000060806a290 */ /* 0x000fe4000fffe0ff */
[----:B------:R-:W-:Y:S02]  /*4d60*/  @!UP2 UIMAD UR16, UR4, UR5, UR16 ;  /* 0x000000050410a2a4 */ /* 0x000fe4000f8e0210 */
[----:B------:R-:W-:Y:S01]  /*4d70*/  @!UP2 UIMAD UR15, UR6, UR10, UR15 ;  /* 0x0000000a060fa2a4 */ /* 0x000fe2000f8e020f */
[----:B------:R-:W-:Y:S11]  /*4d80*/  BRA.U UP4, `(.L_x_75) ;  /* 0x0000000104107547 */ /* 0x000ff6000b800000 */
[----:B------:R-:W-:Y:S04]  /*4d90*/  MOV R0, UR46 ;  /* 0x0000002e00007c02 */ /* 0x000fe80008000f00 */
[----:B------:R-:W-:Y:S04]  /*4da0*/  SHF.L.U32 R15, R0, 0x1f, RZ ;  /* 0x0000001f000f7819 */ /* 0x000fe800000006ff */
[----:B------:R-:W2:Y:S02]  /*4db0*/  SYNCS.PHASECHK.TRANS64.TRYWAIT P3, [UR24+0x138], R15 ;  /* 0x0001380fff0075a7 */ /* 0x000ea40008061118 */
[----:B--2---:R-:W-:Y:S05]  /*4dc0*/  @!P3 BRA `(.L_x_76) ;  /* 0x0000004000d8b947 */ /* 0x004fea0003800000 */
.L_x_75:
[----:B------:R-:W-:Y:S05]  /*4dd0*/  @!P2 BRA `(.L_x_77) ;  /* 0x000000000030a947 */ /* 0x000fea0003800000 */
[----:B------:R-:W-:Y:S01]  /*4de0*/  UPLOP3.LUT UP3, UPT, UPT, UPT, UP5, 0x80, 0x8 ;  /* 0x000000000008789c */ /* 0x000fe20003f6f050 */
[----:B------:R-:W-:Y:S01]  /*4df0*/  HFMA2 R90, -RZ, RZ, 0, 5.9604644775390625e-08 ;  /* 0x00000001ff5a7431 */ /* 0x000fe200000001ff */
[----:B------:R-:W4:Y:S04]  /*4e00*/  LDCU.64 UR4, c[0x0][0x358] ;  /* 0x00006b00ff0477ac */ /* 0x000f280008000a00 */
[----:B------:R-:W-:Y:S11]  /*4e10*/  PLOP3.LUT P2, PT, PT, PT, UP3, 0x80, 0x8 ;  /* 0x000000000008781c */ /* 0x000ff60003f4f038 */
[----:B------:R-:W-:Y:S02]  /*4e20*/  @!UPT UIADD3 URZ, UPT, UPT, URZ, URZ, URZ ;  /* 0x000000fffffff290 */ /* 0x000fe4000fffe0ff */
[----:B--2---:R-:W2:Y:S01]  /*4e30*/  @P2 LDC.64 R14, c[0x0][0x988] ;  /* 0x00026200ff0e2b82 */ /* 0x004ea20000000a00 */
[----:B------:R-:W-:Y:S04]  /*4e40*/  @P2 IMAD R0, R17, R2, RZ ;  /* 0x0000000211002224 */ /* 0x000fe800078e02ff */
[----:B--2---:R-:W-:Y:S01]  /*4e50*/  @P2 IMAD.WIDE R14, R0, 0x4, R14 ;  /* 0x00000004000e2825 */ /* 0x004fe200078e020e */
[----:B------:R-:W-:Y:S04]  /*4e60*/  MOV R0, 0x1 ;  /* 0x0000000100007802 */ /* 0x000fe80000000f00 */
[----:B----45:R4:W5:Y:S01]  /*4e70*/  @P2 LDG.E R41, desc[UR4][R14.64] ;  /* 0x000000040e292981 */ /* 0x030962000c1e1900 */
[----:B------:R-:W-:Y:S01]  /*4e80*/  @!P2 PRMT R90, R0, 0x7610, R90 ;  /* 0x00007610005aa816 */ /* 0x000fe2000000005a */
[----:B----4-:R-:W2:Y:S06]  /*4e90*/  @!P2 LDC R41, c[0x0][0x980] ;  /* 0x00026000ff29ab82 */ /* 0x010eac0000000800 */
.L_x_77:
[----:B--2--5:R-:W-:Y:S01]  /*4ea0*/  @!P1 FSETP.EQ.AND P2, PT, R41, RZ, PT ;  /* 0x000000ff2900920b */ /* 0x024fe20003f42000 */
[----:B------:R-:W-:Y:S01]  /*4eb0*/  @!UPT UIADD3 URZ, UPT, UPT, URZ, URZ, URZ ;  /* 0x000000fffffff290 */ /* 0x000fe2000fffe0ff */
[----:B------:R-:W-:Y:S11]  /*4ec0*/  @!P1 BRA `(.L_x_78) ;  /* 0x0000000000149947 */ /* 0x000ff60003800000 */
[----:B------:R-:W-:Y:S02]  /*4ed0*/  LOP3.LUT P1, RZ, R90, 0xff, RZ, 0xc0, !PT ;  /* 0x000000ff5aff7812 */ /* 0x000fe4000782c0ff */
[----:B------:R-:W-:Y:S04]  /*4ee0*/  PLOP3.LUT P2, PT, PT, PT, UP3, 0x80, 0x8 ;  /* 0x000000000008781c */ /* 0x000fe80003f4f038 */
[----:B------:R-:W-:Y:S07]  /*4ef0*/  PLOP3.LUT P2, PT, P2, PT, PT, 0x8, 0x80 ;  /* 0x000000000080781c */ /* 0x000fee000174e170 */
[----:B------:R-:W-:Y:S11]  /*4f00*/  @P1 FSETP.EQ.AND P2, PT, R41, RZ, PT ;  /* 0x000000ff2900120b */ /* 0x000ff60003f42000 */
[----:B------:R-:W-:Y:S02]  /*4f10*/  @!UPT UIADD3 URZ, UPT, UPT, URZ, URZ, URZ ;  /* 0x000000fffffff290 */ /* 0x000fe4000fffe0ff */
.L_x_78:
[----:B------:R-:W-:Y:S01]  /*4f20*/  ULEA UR7, UR23, UR24, 0x3 ;  /* 0x0000001817077291 */ /* 0x000fe2000f8e18ff */
[----:B------:R-:W-:Y:S01]  /*4f30*/  SHF.L.U32 R15, R11, 0x1f, RZ ;  /* 0x0000001f0b0f7819 */ /* 0x000fe200000006ff */
[----:B------:R-:W-:Y:S02]  /*4f40*/  USHF.L.U32 UR11, UR50, 0x7, URZ ;  /* 0x00000007320b7899 */ /* 0x000fe400080006ff */
[----:B------:R-:W-:Y:S02]  /*4f50*/  UISETP.NE.AND UP0, UPT, UR32, 0x1, UPT ;  /* 0x000000012000788c */ /* 0x000fe4000bf05270 */
[----:B------:R-:W-:Y:S01]  /*4f60*/  UIMAD.WIDE.U32 UR4, UR11, UR33, URZ ;  /* 0x000000210b0472a5 */ /* 0x000fe2000f8e00ff */
[----:B------:R-:W-:Y:S02]  /*4f70*/  ELECT P3, URZ, PT ;  /* 0x0000000000ff782f */ /* 0x000fe40003860000 */
[----:B------:R-:W2:Y:S02]  /*4f80*/  SYNCS.PHASECHK.TRANS64.TRYWAIT P1, [UR7+0x118], R15 ;  /* 0x0001180fff0075a7 */ /* 0x000ea40008021107 */
[----:B------:R-:W-:Y:S02]  /*4f90*/  PLOP3.LUT P2, PT, P2, P3, PT, 0xf2, 0x2f ;  /* 0x00000000002f781c */ /* 0x000fe40001747e72 */
[----:B------:R-:W-:Y:S02]  /*4fa0*/  UMOV UR4, UR5 ;  /* 0x0000000500047c82 */ /* 0x000fe40008000000 */
[----:B------:R-:W-:Y:S04]  /*4fb0*/  USHF.R.U32.HI UR4, URZ, UR34, UR4 ;  /* 0x00000022ff047299 */ /* 0x000fe80008011604 */
[----:B------:R-:W-:Y:S02]  /*4fc0*/  USEL UR12, UR11, UR4, !UP0 ;  /* 0x000000040b0c7287 */ /* 0x000fe4000c000000 */
[----:B------:R-:W-:Y:S02]  /*4fd0*/  UISETP.NE.AND UP0, UPT, UR35, 0x1, UPT ;  /* 0x000000012300788c */ /* 0x000fe4000bf05270 */
[----:B------:R-:W-:Y:S02]  /*4fe0*/  UIMAD.WIDE.U32 UR4, UR12, UR40, URZ ;  /* 0x000000280c0472a5 */ /* 0x000fe4000f8e00ff */
[----:B------:R-:W-:Y:S01]  /*4ff0*/  UIADD3 UR6, UPT, UPT, -UR12, URZ, URZ ;  /* 0x000000ff0c067290 */ /* 0x000fe2000fffe1ff */
[----:B------:R-:W-:Y:S03]  /*5000*/  @!P2 IMAD.MOV.U32 R0, RZ, 0x20, RZ ;  /* 0x00000020ff00a824 */ /* 0x000fe600078e00ff */
[----:B------:R-:W-:Y:S01]  /*5010*/  UIMAD UR11, UR32, UR6, UR11 ;  /* 0x00000006200b72a4 */ /* 0x000fe2000f8e020b */
[----:B------:R-:W-:Y:S01]  /*5020*/  @!P2 IMAD.MOV.U32 R0, RZ, 0x400, R0 ;  /* 0x00000400ff00a824 */ /* 0x000fe200078e0000 */
[----:B------:R-:W-:Y:S02]  /*5030*/  UMOV UR4, UR5 ;  /* 0x0000000500047c82 */ /* 0x000fe40008000000 */
[----:B------:R-:W-:Y:S04]  /*5040*/  USHF.R.U32.HI UR4, URZ, UR41, UR4 ;  /* 0x00000029ff047299 */ /* 0x000fe80008011604 */
[----:B------:R-:W-:Y:S02]  /*5050*/  USEL UR13, UR12, UR4, !UP0 ;  /* 0x000000040c0d7287 */ /* 0x000fe4000c000000 */
[----:B------:R-:W-:Y:S02]  /*5060*/  UISETP.NE.AND UP0, UPT, UR42, 0x1, UPT ;  /* 0x000000012a00788c */ /* 0x000fe4000bf05270 */
[----:B------:R-:W-:Y:S07]  /*5070*/  UIMAD.WIDE.U32 UR4, UR13, UR43, URZ ;  /* 0x0000002b0d0472a5 */ /* 0x000fee000f8e00ff */
[----:B------:R-:W-:Y:S02]  /*5080*/  UMOV UR4, UR5 ;  /* 0x0000000500047c82 */ /* 0x000fe40008000000 */
[----:B-1----:R-:W-:Y:S04]  /*5090*/  USHF.R.U32.HI UR4, URZ, UR48, UR4 ;  /* 0x00000030ff047299 */ /* 0x002fe80008011604 */
[----:B------:R-:W-:Y:S02]  /*50a0*/  USEL UR14, UR13, UR4, !UP0 ;  /* 0x000000040d0e7287 */ /* 0x000fe4000c000000 */
[----:B------:R-:W-:Y:S02]  /*50b0*/  UIADD3 UR4, UPT, UPT, -UR13, URZ, URZ ;  /* 0x000000ff0d047290 */ /* 0x000fe4000fffe1ff */
[----:B------:R-:W-:Y:S02]  /*50c0*/  UIADD3 UR5, UPT, UPT, -UR14, URZ, URZ ;  /* 0x000000ff0e057290 */ /* 0x000fe4000fffe1ff */
[----:B------:R-:W-:Y:S02]  /*50d0*/  UIMAD UR12, UR35, UR4, UR12 ;  /* 0x00000004230c72a4 */ /* 0x000fe4000f8e020c */
[----:B------:R-:W-:Y:S01]  /*50e0*/  UIMAD UR13, UR42, UR5, UR13 ;  /* 0x000000052a0d72a4 */ /* 0x000fe2000f8e020d */
[----:B--2---:R-:W-:Y:S11]  /*50f0*/  @!P1 BRA `(.L_x_79) ;  /* 0x0000004000249947 */ /* 0x004ff60003800000 */
.L_x_171:
[----:B------:R-:W2:Y:S01]  /*5100*/  S2UR UR49, SR_CgaCtaId ;  /* 0x00000000003179c3 */ /* 0x000ea20000008800 */
[----:B------:R-:W-:Y:S01]  /*5110*/  @!P2 R2UR UR4, R0 ;  /* 0x000000000004a2ca */ /* 0x000fe200000e0000 */
[----:B------:R-:W-:Y:S01]  /*5120*/  VOTEU.ALL UP0, P2 ;  /* 0x0000000000ff7886 */ /* 0x000fe20001000000 */
[----:B-1----:R-:W-:Y:S02]  /*5130*/  @!P2 IADD3 R8, P1, PT, R12, 0x680, RZ ;  /* 0x000006800c08a810 */ /* 0x002fe40007f3e0ff */
[----:B------:R-:W-:Y:S02]  /*5140*/  @P0 SHF.R.U32.HI R17, RZ, 0x10, R5 ;  /* 0x00000010ff110819 */ /* 0x000fe40000011605 */
[----:B------:R-:W-:Y:S01]  /*5150*/  @!P2 R2UR UR6, R8 ;  /* 0x000000000806a2ca */ /* 0x000fe200000e0000 */
[----:B------:R-:W-:Y:S01]  /*5160*/  @!P2 IMAD.X R0, RZ, RZ, R13, P1 ;  /* 0x000000ffff00a224 */ /* 0x000fe200008e060d */
[----:B------:R-:W-:Y:S04]  /*5170*/  @!UP0 ULEA UR5, UR23, UR24, 0xd ;  /* 0x0000001817058291 */ /* 0x000fe8000f8e68ff */
[----:B------:R-:W-:Y:S02]  /*5180*/  @!UP0 UIADD3 UR8, UPT, UPT, UR5, 0x200, URZ ;  /* 0x0000020005088890 */ /* 0x000fe4000fffe0ff */
[----:B------:R-:W-:Y:S01]  /*5190*/  @!UP0 UPRMT UR22, UR4, 0x5410, URZ ;  /* 0x0000541004168896 */ /* 0x000fe200080000ff */
[----:B------:R-:W-:Y:S01]  /*51a0*/  @!P2 R2UR UR4, R0 ;  /* 0x000000000004a2ca */ /* 0x000fe200000e0000 */
[----:B------:R-:W-:Y:S01]  /*51b0*/  UIADD3 UR5, UPT, UPT, UR23, 0x1, URZ ;  /* 0x0000000117057890 */ /* 0x000fe2000fffe0ff */
[----:B------:R-:W-:Y:S02]  /*51c0*/  @!P2 IMAD.MOV.U32 R0, RZ, RZ, 0x2000 ;  /* 0x00002000ff00a424 */ /* 0x000fe400078e00ff */
[----:B------:R-:W-:Y:S01]  /*51d0*/  IMAD.U32 R18, RZ, RZ, UR6 ;  /* 0x00000006ff127e24 */ /* 0x000fe2000f8e00ff */
[----:B------:R-:W-:Y:S04]  /*51e0*/  UISETP.NE.AND UP0, UPT, UR5, 0x3, UPT ;  /* 0x000000030500788c */ /* 0x000fe8000bf05270 */
[----:B------:R-:W-:Y:S01]  /*51f0*/  @!P2 R2UR UR20, R18 ;  /* 0x000000001214a2ca */ /* 0x000fe200000e0000 */
[----:B------:R-:W-:Y:S02]  /*5200*/  USEL UR5, UR5, URZ, UP0 ;  /* 0x000000ff05057287 */ /* 0x000fe40008000000 */
[----:B------:R-:W-:Y:S01]  /*5210*/  USEL UR23, URZ, 0x1, UP0 ;  /* 0x00000001ff177887 */ /* 0x000fe20008000000 */
[----:B------:R-:W-:Y:S01]  /*5220*/  IMAD.U32 R19, RZ, RZ, UR4 ;  /* 0x00000004ff137e24 */ /* 0x000fe2000f8e00ff */
[----:B------:R-:W-:Y:S01]  /*5230*/  UIADD3 UR4, UPT, UPT, UR7, 0x100, URZ ;  /* 0x0000010007047890 */ /* 0x000fe2000fffe0ff */
[----:B------:R-:W-:Y:S03]  /*5240*/  VOTEU.ALL UP0, P2 ;  /* 0x0000000000ff7886 */ /* 0x000fe60001000000 */
[----:B------:R-:W-:Y:S01]  /*5250*/  @!P2 R2UR UR21, R19 ;  /* 0x000000001315a2ca */ /* 0x000fe200000e0000 */
[----:B--2---:R-:W-:Y:S01]  /*5260*/  UPRMT UR6, UR49, 0x654, UR4 ;  /* 0x0000065431067896 */ /* 0x004fe20008000004 */
[----:B------:R-:W-:Y:S01]  /*5270*/  LOP3.LUT R11, R11, UR23, RZ, 0x3c, !PT ;  /* 0x000000170b0b7c12 */ /* 0x000fe2000f8e3cff */
[----:B------:R-:W-:Y:S01]  /*5280*/  @!UP0 UMOV UR9, UR4 ;  /* 0x0000000400098c82 */ /* 0x000fe20008000000 */
[----:B------:R-:W-:Y:S01]  /*5290*/  @!UP0 UMOV UR10, UR25 ;  /* 0x00000019000a8c82 */ /* 0x000fe20008000000 */
[----:B------:R-:W-:Y:S01]  /*52a0*/  ULEA UR4, UR5, UR24, 0x3 ;  /* 0x0000001805047291 */ /* 0x000fe2000f8e18ff */
[----:B------:R-:W-:Y:S07]  /*52b0*/  SHF.L.U32 R14, R11, 0x1f, RZ ;  /* 0x0000001f0b0e7819 */ /* 0x000fee00000006ff */
[----:B------:R1:W-:Y:S01]  /*52c0*/  @!UP0 UTMALDG.5D.IM2COL [UR8], [UR20], UR22 ;  /* 0x00000008140083b4 */ /* 0x0003e20008060016 */
[----:B------:R1:W-:Y:S01]  /*52d0*/  @!P2 SYNCS.ARRIVE.TRANS64.RED.A0TR RZ, [UR7+0x100], R0 ;  /* 0x00010000ffffa9a7 */ /* 0x0003e20008300407 */
[----:B------:R-:W-:Y:S01]  /*52e0*/  SYNCS.ARRIVE.TRANS64.RED.A1T0 RZ, [UR6], RZ ;  /* 0x000000ffffff79a7 */ /* 0x000fe20008100406 */
[----:B------:R-:W2:Y:S02]  /*52f0*/  SYNCS.PHASECHK.TRANS64.TRYWAIT P1, [UR4+0x118], R14 ;  /* 0x0001180eff0075a7 */ /* 0x000ea40008021104 */
[----:B-12---:R-:W-:Y:S05]  /*5300*/  @!P1 BRA `(.L_x_80) ;  /* 0x0000003c00b89947 */ /* 0x006fea0003800000 */
.L_x_173:
[----:B------:R-:W2:Y:S01]  /*5310*/  S2UR UR21, SR_CgaCtaId ;  /* 0x00000000001579c3 */ /* 0x000ea20000008800 */
[----:B------:R-:W-:Y:S01]  /*5320*/  UIADD3 UR6, UPT, UPT, UR5, 0x1, URZ ;  /* 0x0000000105067890 */ /* 0x000fe2000fffe0ff */
[----:B------:R-:W-:Y:S01]  /*5330*/  @!P2 IMAD.MOV.U32 R0, RZ, 0x20, RZ ;  /* 0x00000020ff00a824 */ /* 0x000fe200078e00ff */
[----:B------:R-:W-:Y:S01]  /*5340*/  UIADD3 UR22, UPT, UPT, UR15, UR45, URZ ;  /* 0x0000002d0f167290 */ /* 0x000fe2000fffe0ff */
[----:B------:R-:W-:Y:S01]  /*5350*/  @!P2 IADD3 R4, P1, PT, R12, 0x680, RZ ;  /* 0x000006800c04a810 */ /* 0x000fe20007f3e0ff */
[----:B------:R-:W-:Y:S01]  /*5360*/  UISETP.NE.AND UP0, UPT, UR6, 0x3, UPT ;  /* 0x000000030600788c */ /* 0x000fe2000bf05270 */
[----:B------:R-:W-:Y:S01]  /*5370*/  @!P2 IMAD.MOV.U32 R0, RZ, 0x400, R0 ;  /* 0x00000400ff00a824 */ /* 0x000fe200078e0000 */
[----:B------:R-:W-:Y:S01]  /*5380*/  LOP3.LUT R10, R10, 0x1, RZ, 0x3c, !PT ;  /* 0x000000010a0a7812 */ /* 0x000fe200078e3cff */
[----:B------:R-:W-:Y:S02]  /*5390*/  UIADD3 UR50, UPT, UPT, UR16, UR44, URZ ;  /* 0x0000002c10327290 */ /* 0x000fe4000fffe0ff */
[----:B------:R-:W-:Y:S01]  /*53a0*/  USEL UR23, UR6, URZ, UP0 ;  /* 0x000000ff06177287 */ /* 0x000fe20008000000 */
[----:B------:R-:W-:Y:S01]  /*53b0*/  @!P2 R2UR UR6, R0 ;  /* 0x000000000006a2ca */ /* 0x000fe200000e0000 */
[----:B------:R-:W-:Y:S01]  /*53c0*/  @!P2 IMAD.X R0, RZ, RZ, R13, P1 ;  /* 0x000000ffff00a224 */ /* 0x000fe200008e060d */
[----:B------:R-:W-:Y:S01]  /*53d0*/  PLOP3.LUT P0, PT, PT, PT, UP0, 0x80, 0x8 ;  /* 0x000000000008781c */ /* 0x000fe20003f0f008 */
[----:B------:R-:W-:Y:S01]  /*53e0*/  UPLOP3.LUT UP4, UPT, UPT, UPT, UPT, 0x80, 0x8 ;  /* 0x000000000008789c */ /* 0x000fe20003f8f070 */
[----:B------:R-:W-:Y:S05]  /*53f0*/  VOTEU.ALL UP0, P2 ;  /* 0x0000000000ff7886 */ /* 0x000fea0001000000 */
[----:B------:R-:W-:Y:S02]  /*5400*/  @!UP0 ULEA UR5, UR5, UR24, 0xd ;  /* 0x0000001805058291 */ /* 0x000fe4000f8e68ff */
[----:B------:R-:W-:Y:S02]  /*5410*/  @!UP0 UIADD3 UR10, UPT, UPT, UR25, 0x20, URZ ;  /* 0x00000020190a8890 */ /* 0x000fe4000fffe0ff */
[----:B------:R-:W-:Y:S02]  /*5420*/  @!UP0 UIADD3 UR8, UPT, UPT, UR5, 0x200, URZ ;  /* 0x0000020005088890 */ /* 0x000fe4000fffe0ff */
[----:B------:R-:W-:Y:S01]  /*5430*/  @!UP0 UPRMT UR20, UR6, 0x5410, URZ ;  /* 0x0000541006148896 */ /* 0x000fe200080000ff */
[----:B------:R-:W-:Y:S01]  /*5440*/  @!P2 R2UR UR6, R4 ;  /* 0x000000000406a2ca */ /* 0x000fe200000e0000 */
[----:B------:R-:W-:Y:S01]  /*5450*/  VOTEU.ALL UP0, P2 ;  /* 0x0000000000ff7886 */ /* 0x000fe20001000000 */
[----:B------:R-:W-:Y:S02]  /*5460*/  @!P2 R2UR UR5, R0 ;  /* 0x000000000005a2ca */ /* 0x000fe400000e0000 */
[----:B------:R-:W-:Y:S04]  /*5470*/  SEL R0, RZ, 0x1, P0 ;  /* 0x00000001ff007807 */ /* 0x000fe80000000000 */
[----:B------:R-:W-:Y:S05]  /*5480*/  LOP3.LUT R11, R11, R0, RZ, 0x3c, !PT ;  /* 0x000000000b0b7212 */ /* 0x000fea00078e3cff */
[----:B------:R-:W-:Y:S02]  /*5490*/  IMAD.U32 R4, RZ, RZ, UR6 ;  /* 0x00000006ff047e24 */ /* 0x000fe4000f8e00ff */
[----:B-1----:R-:W-:Y:S01]  /*54a0*/  IMAD.U32 R5, RZ, RZ, UR5 ;  /* 0x00000005ff057e24 */ /* 0x002fe2000f8e00ff */
[----:B------:R-:W-:Y:S02]  /*54b0*/  UIADD3 UR5, UPT, UPT, UR4, 0x100, URZ ;  /* 0x0000010004057890 */ /* 0x000fe4000fffe0ff */
[----:B------:R-:W-:Y:S02]  /*54c0*/  @!P2 R2UR UR6, R4 ;  /* 0x000000000406a2ca */ /* 0x000fe400000e0000 */
[----:B------:R-:W-:Y:S03]  /*54d0*/  @!P2 R2UR UR7, R5 ;  /* 0x000000000507a2ca */ /* 0x000fe600000e0000 */
[----:B------:R-:W-:Y:S01]  /*54e0*/  @!UP0 UMOV UR9, UR5 ;  /* 0x0000000500098c82 */ /* 0x000fe20008000000 */
[----:B--2---:R-:W-:Y:S09]  /*54f0*/  UPRMT UR5, UR21, 0x654, UR5 ;  /* 0x0000065415057896 */ /* 0x004ff20008000005 */
[----:B------:R2:W-:Y:S01]  /*5500*/  @!UP0 UTMALDG.5D.IM2COL [UR8], [UR6], UR20 ;  /* 0x00000008060083b4 */ /* 0x0005e20008060014 */
[----:B------:R2:W-:Y:S01]  /*5510*/  @!P2 SYNCS.ARRIVE.TRANS64.RED.A0TR RZ, [UR4+0x100], R9 ;  /* 0x00010009ffffa9a7 */ /* 0x0005e20008300404 */
[----:B------:R-:W-:Y:S01]  /*5520*/  SYNCS.ARRIVE.TRANS64.RED.A1T0 RZ, [UR5], RZ ;  /* 0x000000ffffff79a7 */ /* 0x000fe20008100405 */
[----:B------:R-:W-:Y:S05]  /*5530*/  BRA.U UP1, `(.L_x_81) ;  /* 0xfffffff101a47547 */ /* 0x000fea000b83ffff */
[----:B------:R-:W-:Y:S01]  /*5540*/  UIADD3 UR5, UPT, UPT, UR24, 0x118, URZ ;  /* 0x0000011818057890 */ /* 0x000fe2000fffe0ff */
[----:B------:R-:W-:-:S03]  /*5550*/  SHF.L.U32 R3, R11, 0x1f, RZ ;  /* 0x0000001f0b037819 */ /* 0x000fc600000006ff */
[----:B------:R-:W-:-:S09]  /*5560*/  ULEA UR4, UR23, UR5, 0x3 ;  /* 0x0000000517047291 */ /* 0x000fd2000f8e18ff */
[----:B------:R-:W1:Y:S02]  /*5570*/  SYNCS.PHASECHK.TRANS64.TRYWAIT P0, [UR4], R3 ;  /* 0x00000003ff0075a7 */ /* 0x000e640008001104 */
[----:B-1----:R-:W-:Y:S05]  /*5580*/  @!P0 BRA `(.L_x_82) ;  /* 0x0000003c00308947 */ /* 0x002fea0003800000 */
.L_x_175:
[----:B------:R-:W-:-:S04]  /*5590*/  UIADD3 UR4, UPT, UPT, UR23, 0x1, URZ ;  /* 0x0000000117047890 */ /* 0x000fc8000fffe0ff */
[----:B------:R-:W-:-:S04]  /*55a0*/  UISETP.NE.AND UP0, UPT, UR4, 0x3, UPT ;  /* 0x000000030400788c */ /* 0x000fc8000bf05270 */
[----:B------:R-:W-:Y:S02]  /*55b0*/  USEL UR4, UR4, URZ, UP0 ;  /* 0x000000ff04047287 */ /* 0x000fe40008000000 */
[----:B------:R-:W-:-:S04]  /*55c0*/  PLOP3.LUT P0, PT, PT, PT, UP0, 0x80, 0x8 ;  /* 0x000000000008781c */ /* 0x000fc80003f0f008 */
[----:B------:R-:W-:Y:S01]  /*55d0*/  SEL R2, RZ, 0x1, P0 ;  /* 0x00000001ff027807 */ /* 0x000fe20000000000 */
[----:B-1----:R-:W-:-:S03]  /*55e0*/  IMAD.U32 R0, RZ, RZ, UR4 ;  /* 0x00000004ff007e24 */ /* 0x002fc6000f8e00ff */
[----:B------:R-:W-:Y:S01]  /*55f0*/  LOP3.LUT R11, R11, R2, RZ, 0x3c, !PT ;  /* 0x000000020b0b7212 */ /* 0x000fe200078e3cff */
[C---:B------:R-:W-:Y:S01]  /*5600*/  VIADD R4, R0.reuse, 0x1 ;  /* 0x0000000100047836 */ /* 0x040fe20000000000 */
[----:B------:R-:W-:Y:S02]  /*5610*/  LEA R2, R0, UR5, 0x3 ;  /* 0x0000000500027c11 */ /* 0x000fe4000f8e18ff */
[----:B------:R-:W-:Y:S02]  /*5620*/  SHF.L.U32 R3, R11, 0x1f, RZ ;  /* 0x0000001f0b037819 */ /* 0x000fe400000006ff */
[----:B------:R-:W-:Y:S02]  /*5630*/  ISETP.NE.AND P0, PT, R4, 0x3, PT ;  /* 0x000000030400780c */ /* 0x000fe40003f05270 */
[----:B------:R-:W1:Y:S02]  /*5640*/  SYNCS.PHASECHK.TRANS64.TRYWAIT P1, [R2+URZ], R3 ;  /* 0x00000003020075a7 */ /* 0x000e6400080211ff */
[----:B------:R-:W-:-:S02]  /*5650*/  SEL R0, RZ, 0x1, P0 ;  /* 0x00000001ff007807 */ /* 0x000fc40000000000 */
[----:B------:R-:W-:Y:S02]  /*5660*/  SEL R4, R4, RZ, P0 ;  /* 0x000000ff04047207 */ /* 0x000fe40000000000 */
[----:B------:R-:W-:Y:S01]  /*5670*/  LOP3.LUT R0, R11, R0, RZ, 0x3c, !PT ;  /* 0x000000000b007212 */ /* 0x000fe200078e3cff */
[----:B-1----:R-:W-:Y:S06]  /*5680*/  @!P1 BRA `(.L_x_83) ;  /* 0x0000003c00089947 */ /* 0x002fec0003800000 */
.L_x_176:
[----:B------:R-:W-:Y:S02]  /*5690*/  LEA R4, R4, UR5, 0x3 ;  /* 0x0000000504047c11 */ /* 0x000fe4000f8e18ff */
[----:B-1----:R-:W-:-:S07]  /*56a0*/  SHF.L.U32 R3, R0, 0x1f, RZ ;  /* 0x0000001f00037819 */ /* 0x002fce00000006ff */
.L_x_84:
[----:B-1----:R1:W4:Y:S02]  /*56b0*/  SYNCS.PHASECHK.TRANS64.TRYWAIT P0, [R4+URZ], R3 ;  /* 0x00000003040075a7 */ /* 0x00232400080011ff */
[----:B----4-:R-:W-:Y:S05]  /*56c0*/  @!P0 NANOSLEEP.SYNCS 0x989680 ;  /* 0x009896800000895d */ /* 0x010fea0003900000 */
[----:B------:R-:W4:Y:S02]  /*56d0*/  @!P0 SYNCS.PHASECHK.TRANS64 P0, [R4+URZ], R3 ;  /* 0x00000003040085a7 */ /* 0x000f2400080010ff */
[----:B--234-:R-:W-:Y:S05]  /*56e0*/  @P0 EXIT ;  /* 0x000000000000094d */ /* 0x01cfea0003800000 */
[----:B------:R-:W-:Y:S05]  /*56f0*/  BRA `(.L_x_84) ;  /* 0xfffffffc00ec7947 */ /* 0x000fea000383ffff */
.L_x_72:
[----:B------:R-:W-:-:S06]  /*5700*/  UISETP.GE.AND UP0, UPT, UR15, 0x4, UPT ;  /* 0x000000040f00788c */ /* 0x000fcc000bf06270 */
[----:B------:R-:W-:-:S13]  /*5710*/  PLOP3.LUT P0, PT, PT, PT, UP0, 0x80, 0x8 ;  /* 0x000000000008781c */ /* 0x000fda0003f0f008 */
[----:B-1----:R-:W-:Y:S05]  /*5720*/  @!P0 EXIT ;  /* 0x000000000000894d */ /* 0x002fea0003800000 */
[----:B------:R-:W1:Y:S08]  /*5730*/  S2UR UR4, SR_CgaCtaId ;  /* 0x00000000000479c3 */ /* 0x000e700000008800 */
[----:B------:R-:W-:Y:S01]  /*5740*/  BAR.SYNC.DEFER_BLOCKING 0x6, 0xa0 ;  /* 0x0182800000007b1d */ /* 0x000fe20000010000 */
[C---:B------:R-:W-:Y:S01]  /*5750*/  IMAD.SHL.U32 R0, R99.reuse, 0x20, RZ ;  /* 0x0000002063007824 */ /* 0x040fe200078e00ff */
[C---:B------:R-:W-:Y:S01]  /*5760*/  LOP3.LUT R104, R99.reuse, 0x2, RZ, 0xc0, !PT ;  /* 0x0000000263687812 */ /* 0x040fe200078ec0ff */
[C---:B------:R-:W-:Y:S01]  /*5770*/  IMAD.SHL.U32 R107, R99.reuse, 0x4, RZ ;  /* 0x00000004636b7824 */ /* 0x040fe200078e00ff */
[C---:B------:R-:W-:Y:S01]  /*5780*/  LOP3.LUT R89, R99.reuse, 0x60, RZ, 0xc0, !PT ;  /* 0x0000006063597812 */ /* 0x040fe200078ec0ff */
[----:B------:R-:W-:Y:S01]  /*5790*/  IMAD.U32 R37, R99, 0x10000, RZ ;  /* 0x0001000063257824 */ /* 0x000fe200078e00ff */
[----:B------:R-:W-:-:S02]  /*57a0*/  UMOV UR49, 0x400 ;  /* 0x0000040000317882 */ /* 0x000fc40000000000 */
[----:B------:R-:W2:Y:S01]  /*57b0*/  LDC.64 R76, c[0x0][0x988] ;  /* 0x00026200ff4c7b82 */ /* 0x000ea20000000a00 */
[----:B------:R-:W-:Y:S01]  /*57c0*/  LOP3.LUT R6, R0, 0xc0, RZ, 0xc0, !PT ;  /* 0x000000c000067812 */ /* 0x000fe200078ec0ff */
[----:B------:R-:W-:Y:S01]  /*57d0*/  HFMA2 R46, -RZ, RZ, 0, 0 ;  /* 0x00000000ff2e7431 */ /* 0x000fe200000001ff */
[----:B------:R-:W-:Y:S01]  /*57e0*/  LOP3.LUT R99, R99, 0x4, RZ, 0xc0, !PT ;  /* 0x0000000463637812 */ /* 0x000fe200078ec0ff */
[----:B------:R-:W-:Y:S01]  /*57f0*/  IMAD.MOV.U32 R88, RZ, RZ, 0x1 ;  /* 0x00000001ff587424 */ /* 0x000fe200078e00ff */
[----:B------:R-:W-:Y:S01]  /*5800*/  LOP3.LUT R107, R6, 0x18, R107, 0xf8, !PT ;  /* 0x00000018066b7812 */ /* 0x000fe200078ef86b */
[----:B------:R-:W-:Y:S01]  /*5810*/  IMAD.MOV.U32 R36, RZ, RZ, RZ ;  /* 0x000000ffff247224 */ /* 0x000fe200078e00ff */
[----:B------:R-:W-:Y:S01]  /*5820*/  IADD3 R106, PT, PT, -R99, 0x2, RZ ;  /* 0x00000002636a7810 */ /* 0x000fe20007ffe1ff */
[----:B------:R-:W3:Y:S01]  /*5830*/  LDC.64 R78, c[0x0][0x990] ;  /* 0x00026400ff4e7b82 */ /* 0x000ee20000000a00 */
[----:B------:R-:W-:Y:S02]  /*5840*/  LOP3.LUT R107, R107, 0xf20, R0, 0xf8, !PT ;  /* 0x00000f206b6b7812 */ /* 0x000fe400078ef800 */
[----:B------:R-:W-:-:S02]  /*5850*/  CS2R R86, SRZ ;  /* 0x0000000000567805 */ /* 0x000fc4000001ff00 */
[----:B------:R-:W-:Y:S01]  /*5860*/  LOP3.LUT R37, R37, 0x600000, RZ, 0xc0, !PT ;  /* 0x0060000025257812 */ /* 0x000fe200078ec0ff */
[----:B------:R-:W-:Y:S01]  /*5870*/  IMAD.MOV R104, RZ, RZ, -R104 ;  /* 0x000000ffff687224 */ /* 0x000fe200078e0a68 */
[----:B------:R-:W-:Y:S01]  /*5880*/  IADD3 R99, PT, PT, -R99, RZ, RZ ;  /* 0x000000ff63637210 */ /* 0x000fe20007ffe1ff */
[----:B------:R-:W-:Y:S01]  /*5890*/  IMAD.SHL.U32 R106, R106, 0x10, RZ ;  /* 0x000000106a6a7824 */ /* 0x000fe200078e00ff */
[----:B------:R-:W4:Y:S01]  /*58a0*/  LDCU UR54, c[0x0][0x370] ;  /* 0x00006e00ff3677ac */ /* 0x000f220008000800 */
[----:B-1----:R-:W-:Y:S01]  /*58b0*/  ULEA UR49, UR4, UR49, 0x18 ;  /* 0x0000003104317291 */ /* 0x002fe2000f8ec0ff */
[----:B------:R-:W1:Y:S01]  /*58c0*/  LDCU.64 UR4, c[0x0][0x9a8] ;  /* 0x00013500ff0477ac */ /* 0x000e620008000a00 */
[----:B------:R-:W2:Y:S07]  /*58d0*/  LDCU UR48, c[0x0][0xc0c] ;  /* 0x00018180ff3077ac */ /* 0x000eae0008000800 */
[----:B------:R-:W4:Y:S01]  /*58e0*/  LDS R2, [UR49+0x190] ;  /* 0x00019031ff027984 */ /* 0x000f220008000800 */
[----:B------:R-:W2:Y:S01]  /*58f0*/  LDCU UR38, c[0x0][0xc30] ;  /* 0x00018600ff2677ac */ /* 0x000ea20008000800 */
[----:B------:R-:W2:Y:S01]  /*5900*/  LDCU.64 UR62, c[0x0][0x988] ;  /* 0x00013100ff3e77ac */ /* 0x000ea20008000a00 */
[----:B------:R-:W2:Y:S01]  /*5910*/  LDCU.64 UR46, c[0x0][0xc28] ;  /* 0x00018500ff2e77ac */ /* 0x000ea20008000a00 */
[----:B-1----:R-:W-:Y:S01]  /*5920*/  IMAD.U32 R93, RZ, RZ, UR4 ;  /* 0x00000004ff5d7e24 */ /* 0x002fe2000f8e00ff */
[----:B------:R-:W-:Y:S01]  /*5930*/  MOV R92, UR5 ;  /* 0x00000005005c7c02 */ /* 0x000fe20008000f00 */
[----:B------:R-:W1:Y:S01]  /*5940*/  LDCU.128 UR4, c[0x0][0xb80] ;  /* 0x00017000ff0477ac */ /* 0x000e620008000c00 */
[----:B------:R-:W2:Y:S01]  /*5950*/  LDCU.64 UR60, c[0x0][0x9b0] ;  /* 0x00013600ff3c77ac */ /* 0x000ea20008000a00 */
[----:B------:R-:W2:Y:S01]  /*5960*/  LDCU.128 UR56, c[0x0][0xc10] ;  /* 0x00018200ff3877ac */ /* 0x000ea20008000c00 */
[----:B------:R-:W2:Y:S01]  /*5970*/  LDCU UR53, c[0x0][0x374] ;  /* 0x00006e80ff3577ac */ /* 0x000ea20008000800 */
[----:B------:R-:W-:Y:S01]  /*5980*/  UMOV UR51, URZ ;  /* 0x000000ff00337c82 */ /* 0x000fe20008000000 */
[----:B------:R-:W-:Y:S01]  /*5990*/  UMOV UR52, URZ ;  /* 0x000000ff00347c82 */ /* 0x000fe20008000000 */
[----:B-1----:R-:W-:Y:S01]  /*59a0*/  IMAD.U32 R97, RZ, RZ, UR4 ;  /* 0x00000004ff617e24 */ /* 0x002fe2000f8e00ff */
[----:B------:R-:W-:Y:S01]  /*59b0*/  UIADD3 UR4, UPT, UPT, UR49, 0x200, URZ ;  /* 0x0000020031047890 */ /* 0x000fe2000fffe0ff */
[----:B------:R-:W-:Y:S01]  /*59c0*/  IMAD.U32 R96, RZ, RZ, UR5 ;  /* 0x00000005ff607e24 */ /* 0x000fe2000f8e00ff */
[----:B------:R-:W-:Y:S01]  /*59d0*/  MOV R95, UR6 ;  /* 0x00000006005f7c02 */ /* 0x000fe20008000f00 */
[----:B------:R-:W-:-:S03]  /*59e0*/  IMAD.U32 R94, RZ, RZ, UR7 ;  /* 0x00000007ff5e7e24 */ /* 0x000fc6000f8e00ff */
[----:B------:R-:W-:Y:S01]  /*59f0*/  IMAD.U32 R0, RZ, RZ, UR4 ;  /* 0x00000004ff007e24 */ /* 0x000fe2000f8e00ff */
[----:B------:R-:W-:Y:S01]  /*5a00*/  LEA R107, R107, UR4, 0x1 ;  /* 0x000000046b6b7c11 */ /* 0x000fe2000f8e08ff */
[C---:B----4-:R-:W-:Y:S01]  /*5a10*/  VIADD R3, R2.reuse, 0x40 ;  /* 0x0000004002037836 */ /* 0x050fe20000000000 */
[----:B------:R-:W-:-:S04]  /*5a20*/  LOP3.LUT R2, R2, 0xffff, RZ, 0xc0, !PT ;  /* 0x0000ffff02027812 */ /* 0x000fc800078ec0ff */
[----:B------:R-:W-:-:S05]  /*5a30*/  LOP3.LUT R3, R3, 0xffff, RZ, 0xc0, !PT ;  /* 0x0000ffff03037812 */ /* 0x000fca00078ec0ff */
[----:B--23--:R1:W-:Y:S02]  /*5a40*/  STL.64 [R1], R2 ;  /* 0x0000000201007387 */ /* 0x00c3e40000100a00 */
.L_x_115:
[----:B-1----:R-:W-:Y:S04]  /*5a50*/  SHF.L.U32 R3, R86, 0x1f, RZ ;  /* 0x0000001f56037819 */ /* 0x002fe800000006ff */
[----:B------:R-:W1:Y:S02]  /*5a60*/  SYNCS.PHASECHK.TRANS64.TRYWAIT P0, [UR49+0x140], R3 ;  /* 0x00014003ff0075a7 */ /* 0x000e640008001131 */
[----:B-1----:R-:W-:Y:S05]  /*5a70*/  @!P0 BRA `(.L_x_85) ;  /* 0x0000003800208947 */ /* 0x002fea0003800000 */
.L_x_178:
[----:B------:R-:W2:Y:S01]  /*5a80*/  LDS.128 R4, [UR49+0x180] ;  /* 0x00018031ff047984 */ /* 0x000ea20008000c00 */
[----:B------:R-:W-:Y:S01]  /*5a90*/  UIADD3 UR4, UPT, UPT, UR49, 0x148, URZ ;  /* 0x0000014831047890 */ /* 0x000fe2000fffe0ff */
[----:B------:R-:W-:Y:S01]  /*5aa0*/  IMAD R2, R36, 0x4, R1 ;  /* 0x0000000424027824 */ /* 0x000fe200078e0201 */
[----:B------:R-:W-:Y:S01]  /*5ab0*/  UISETP.GE.AND UP0, UPT, UR39, 0x1, UPT ;  /* 0x000000012700788c */ /* 0x000fe2000bf06270 */
[----:B------:R-:W-:Y:S01]  /*5ac0*/  @!PT LDS RZ, [RZ] ;  /* 0x00000000fffff984 */ /* 0x000fe20000000800 */
[----:B------:R-:W-:Y:S01]  /*5ad0*/  @!PT LDS RZ, [RZ] ;  /* 0x00000000fffff984 */ /* 0x000fe20000000800 */
[----:B------:R-:W-:Y:S01]  /*5ae0*/  @!PT LDS RZ, [RZ] ;  /* 0x00000000fffff984 */ /* 0x000fe20000000800 */
[----:B------:R-:W-:Y:S01]  /*5af0*/  @!PT LDS RZ, [RZ] ;  /* 0x00000000fffff984 */ /* 0x000fe20000000800 */
[----:B------:R3:W-:Y:S06]  /*5b00*/  MEMBAR.ALL.CTA ;  /* 0x0000000000007992 */ /* 0x0007ec0000008000 */
[----:B---3--:R-:W3:Y:S01]  /*5b10*/  FENCE.VIEW.ASYNC.S ;  /* 0x00000000000073c6 */ /* 0x008ee20000000000 */
[----:B------:R-:W-:Y:S09]  /*5b20*/  UPRMT UR4, URZ, 0x654, UR4 ;  /* 0x00000654ff047896 */ /* 0x000ff20008000004 */
[----:B---3--:R-:W-:Y:S01]  /*5b30*/  SYNCS.ARRIVE.TRANS64.RED.A1T0 RZ, [UR4], RZ ;  /* 0x000000ffffff79a7 */ /* 0x008fe20008100404 */
[----:B------:R-:W5:Y:S01]  /*5b40*/  LDL R2, [R2] ;  /* 0x0000000002027983 */ /* 0x000f620000100800 */
[----:B--2---:R-:W-:Y:S11]  /*5b50*/  LOP3.LUT P0, RZ, R6, 0x1, RZ, 0xc0, !PT ;  /* 0x0000000106ff7812 */ /* 0x004ff6000780c0ff */
[----:B------:R-:W-:Y:S02]  /*5b60*/  @!UPT UIADD3 URZ, UPT, UPT, URZ, URZ, URZ ;  /* 0x000000fffffff290 */ /* 0x000fe4000fffe0ff */
[----:B------:R-:W-:Y:S01]  /*5b70*/  VOTEU.ANY UP1, P0 ;  /* 0x0000000000ff7886 */ /* 0x000fe20000020100 */
[----:B------:R-:W-:Y:S01]  /*5b80*/  PLOP3.LUT P0, PT, PT, PT, UP1, 0x80, 0x8 ;  /* 0x000000000008781c */ /* 0x000fe20003f0f018 */
[----:B------:R-:W-:Y:S11]  /*5b90*/  UP2UR UR55, UPR, URZ, 0x2 ;  /* 0x00000002ff377883 */ /* 0x000ff60008000000 */
[----:B------:R-:W-:Y:S01]  /*5ba0*/  @!UPT UIADD3 URZ, UPT, UPT, URZ, URZ, URZ ;  /* 0x000000fffffff290 */ /* 0x000fe2000fffe0ff */
[----:B-1----:R-:W-:Y:S02]  /*5bb0*/  @P0 MOV R3, R4 ;  /* 0x0000000400030202 */ /* 0x002fe40000000f00 */
[----:B------:R-:W-:Y:S02]  /*5bc0*/  @P0 LOP3.LUT R0, R5, 0xffff, RZ, 0xc0, !PT ;  /* 0x0000ffff05000812 */ /* 0x000fe400078ec0ff */
[----:B------:R-:W-:Y:S02]  /*5bd0*/  @P0 R2UR UR5, R3 ;  /* 0x00000000030502ca */ /* 0x000fe400000e0000 */
[----:B------:R-:W-:Y:S11]  /*5be0*/  @P0 R2UR UR4, R0 ;  /* 0x00000000000402ca */ /* 0x000ff600000e0000 */
[----:B------:R-:W-:Y:S02]  /*5bf0*/  @UP1 UMOV UR37, UR5 ;  /* 0x0000000500251c82 */ /* 0x000fe40008000000 */
[----:B------:R-:W-:Y:S01]  /*5c00*/  @UP1 UMOV UR36, UR4 ;  /* 0x0000000400241c82 */ /* 0x000fe20008000000 */
[----:B------:R-:W-:Y:S05]  /*5c10*/  BRA.U !UP0, `(.L_x_86) ;  /* 0x0000000108cc7547 */ /* 0x000fea000b800000 */
[----:B------:R-:W1:Y:S01]  /*5c20*/  LDCU UR9, c[0x0][0xc20] ;  /* 0x00018400ff0977ac */ /* 0x000e620008000800 */
[----:B------:R-:W-:Y:S02]  /*5c30*/  UIMAD.WIDE.U32 UR4, UR53, UR59, URZ ;  /* 0x0000003b350472a5 */ /* 0x000fe4000f8e00ff */
[----:B------:R-:W-:Y:S02]  /*5c40*/  UIMAD.WIDE.U32 UR6, UR54, UR56, URZ ;  /* 0x00000038360672a5 */ /* 0x000fe4000f8e00ff */
[----:B------:R-:W-:Y:S02]  /*5c50*/  UIMAD.WIDE.U32 UR10, UR36, UR59, URZ ;  /* 0x0000003b240a72a5 */ /* 0x000fe4000f8e00ff */
[----:B------:R-:W-:Y:S02]  /*5c60*/  UISETP.NE.AND UP0, UPT, UR58, 0x1, UPT ;  /* 0x000000013a00788c */ /* 0x000fe4000bf05270 */
[----:B------:R-:W-:Y:S02]  /*5c70*/  UISETP.NE.AND UP1, UPT, UR48, 0x1, UPT ;  /* 0x000000013000788c */ /* 0x000fe4000bf25270 */
[----:B------:R-:W-:Y:S02]  /*5c80*/  UISETP.NE.AND UP2, UPT, UR39, 0x1, UPT ;  /* 0x000000012700788c */ /* 0x000fe4000bf45270 */
[----:B------:R-:W-:Y:S01]  /*5c90*/  UIMAD.WIDE.U32 UR12, UR37, UR56, URZ ;  /* 0x00000038250c72a5 */ /* 0x000fe2000f8e00ff */
[----:B------:R-:W-:Y:S01]  /*5ca0*/  UMOV UR4, UR5 ;  /* 0x0000000500047c82 */ /* 0x000fe20008000000 */
[----:B------:R-:W-:Y:S01]  /*5cb0*/  UMOV UR6, UR11 ;  /* 0x0000000b00067c82 */ /* 0x000fe20008000000 */
[----:B-1----:R-:W-:Y:S03]  /*5cc0*/  USHF.R.U32.HI UR8, URZ, UR9, UR4 ;  /* 0x00000009ff087299 */ /* 0x002fe60008011604 */
[----:B------:R-:W-:Y:S02]  /*5cd0*/  UMOV UR4, UR7 ;  /* 0x0000000700047c82 */ /* 0x000fe40008000000 */
[----:B------:R-:W-:Y:S02]  /*5ce0*/  USHF.R.U32.HI UR5, URZ, UR57, UR4 ;  /* 0x00000039ff057299 */ /* 0x000fe40008011604 */
[----:B------:R-:W-:Y:S02]  /*5cf0*/  USEL UR4, UR53, UR8, !UP0 ;  /* 0x0000000835047287 */ /* 0x000fe4000c000000 */
[----:B------:R-:W-:Y:S02]  /*5d00*/  USHF.R.U32.HI UR8, URZ, UR9, UR6 ;  /* 0x00000009ff087299 */ /* 0x000fe40008011606 */
[----:B------:R-:W-:Y:S02]  /*5d10*/  UIMAD.WIDE.U32 UR6, UR4, UR46, URZ ;  /* 0x0000002e040672a5 */ /* 0x000fe4000f8e00ff */
[----:B------:R-:W-:Y:S02]  /*5d20*/  USEL UR9, UR54, UR5, !UP1 ;  /* 0x0000000536097287 */ /* 0x000fe4000c800000 */
[----:B------:R-:W-:Y:S02]  /*5d30*/  USEL UR8, UR36, UR8, !UP0 ;  /* 0x0000000824087287 */ /* 0x000fe4000c000000 */
[----:B------:R-:W-:Y:S01]  /*5d40*/  UIMAD.WIDE.U32 UR10, UR9, UR46, URZ ;  /* 0x0000002e090a72a5 */ /* 0x000fe2000f8e00ff */
[----:B------:R-:W-:Y:S01]  /*5d50*/  UMOV UR6, UR7 ;  /* 0x0000000700067c82 */ /* 0x000fe20008000000 */
[----:B------:R-:W-:Y:S01]  /*5d60*/  UMOV UR5, UR13 ;  /* 0x0000000d00057c82 */ /* 0x000fe20008000000 */
[----:B------:R-:W-:Y:S02]  /*5d70*/  @UP2 USHF.R.U32.HI UR4, URZ, UR47, UR6 ;  /* 0x0000002fff042299 */ /* 0x000fe40008011606 */
[----:B------:R-:W-:Y:S02]  /*5d80*/  USHF.R.U32.HI UR5, URZ, UR57, UR5 ;  /* 0x00000039ff057299 */ /* 0x000fe40008011605 */
[----:B------:R-:W-:Y:S02]  /*5d90*/  UIMAD UR4, UR39, UR4, URZ ;  /* 0x00000004270472a4 */ /* 0x000fe4000f8e02ff */
[----:B------:R-:W-:Y:S02]  /*5da0*/  USEL UR5, UR37, UR5, !UP1 ;  /* 0x0000000525057287 */ /* 0x000fe4000c800000 */
[----:B------:R-:W-:Y:S01]  /*5db0*/  UISETP.GE.AND UP0, UPT, UR8, UR4, UPT ;  /* 0x000000040800728c */ /* 0x000fe2000bf06270 */
[----:B------:R-:W-:Y:S01]  /*5dc0*/  UMOV UR6, UR11 ;  /* 0x0000000b00067c82 */ /* 0x000fe20008000000 */
[----:B------:R-:W-:Y:S02]  /*5dd0*/  UIMAD.WIDE.U32 UR10, UR8, UR46, URZ ;  /* 0x0000002e080a72a5 */ /* 0x000fe4000f8e00ff */
[----:B------:R-:W-:Y:S04]  /*5de0*/  @UP2 USHF.R.U32.HI UR9, URZ, UR47, UR6 ;  /* 0x0000002fff092299 */ /* 0x000fe80008011606 */
[----:B------:R-:W-:Y:S01]  /*5df0*/  UIMAD UR6, UR39, UR9, URZ ;  /* 0x00000009270672a4 */ /* 0x000fe2000f8e02ff */
[----:B------:R-:W-:Y:S03]  /*5e00*/  UMOV UR4, UR11 ;  /* 0x0000000b00047c82 */ /* 0x000fe60008000000 */
[----:B------:R-:W-:Y:S02]  /*5e10*/  UISETP.GE.OR UP0, UPT, UR5, UR6, UP0 ;  /* 0x000000060500728c */ /* 0x000fe40008706670 */
[----:B------:R-:W-:Y:S02]  /*5e20*/  USHF.R.U32.HI UR4, URZ, UR47, UR4 ;  /* 0x0000002fff047299 */ /* 0x000fe40008011604 */
[----:B------:R-:W-:Y:S02]  /*5e30*/  UIMAD.WIDE.U32 UR6, UR5, UR46, URZ ;  /* 0x0000002e050672a5 */ /* 0x000fe4000f8e00ff */
[----:B------:R-:W-:Y:S02]  /*5e40*/  USEL UR11, UR8, UR4, !UP2 ;  /* 0x00000004080b7287 */ /* 0x000fe4000d000000 */
[----:B------:R-:W-:Y:S02]  /*5e50*/  UIADD3 UR6, UPT, UPT, -UR5, URZ, URZ ;  /* 0x000000ff05067290 */ /* 0x000fe4000fffe1ff */
[----:B------:R-:W-:Y:S02]  /*5e60*/  UIADD3 UR10, UPT, UPT, -UR11, URZ, URZ ;  /* 0x000000ff0b0a7290 */ /* 0x000fe4000fffe1ff */
[----:B------:R-:W-:Y:S02]  /*5e70*/  UIMAD UR6, UR48, UR6, UR37 ;  /* 0x00000006300672a4 */ /* 0x000fe4000f8e0225 */
[----:B------:R-:W-:Y:S01]  /*5e80*/  UIMAD UR10, UR39, UR10, UR8 ;  /* 0x0000000a270a72a4 */ /* 0x000fe2000f8e0208 */
[----:B------:R-:W-:Y:S01]  /*5e90*/  @!UP0 UMOV UR4, UR7 ;  /* 0x0000000700048c82 */ /* 0x000fe20008000000 */
[----:B------:R-:W-:Y:S02]  /*5ea0*/  UIADD3 UR7, UPT, UPT, -UR8, URZ, URZ ;  /* 0x000000ff08077290 */ /* 0x000fe4000fffe1ff */
[----:B------:R-:W-:Y:S04]  /*5eb0*/  @!UP0 USHF.R.U32.HI UR4, URZ, UR47, UR4 ;  /* 0x0000002fff048299 */ /* 0x000fe80008011604 */
[----:B------:R-:W-:Y:S04]  /*5ec0*/  @!UP0 USEL UR4, UR5, UR4, !UP2 ;  /* 0x0000000405048287 */ /* 0x000fe8000d000000 */
[----:B------:R-:W-:Y:S02]  /*5ed0*/  @!UP0 UIMAD UR9, UR9, UR10, UR4 ;  /* 0x0000000a090982a4 */ /* 0x000fe4000f8e0204 */
[----:B------:R-:W-:Y:S02]  /*5ee0*/  @!UP0 UIADD3 UR10, UPT, UPT, UR11, -UR4, URZ ;  /* 0x800000040b0a8290 */ /* 0x000fe4000fffe0ff */
[----:B------:R-:W-:Y:S02]  /*5ef0*/  UIMAD UR4, UR58, UR7, UR36 ;  /* 0x000000073a0472a4 */ /* 0x000fe4000f8e0224 */
[----:B------:R-:W-:Y:S03]  /*5f00*/  @!UP0 UIMAD UR8, UR10, UR39, UR5 ;  /* 0x000000270a0882a4 */ /* 0x000fe6000f8e0205 */
[----:B------:R-:W-:Y:S02]  /*5f10*/  @!UP0 UMOV UR5, UR9 ;  /* 0x0000000900058c82 */ /* 0x000fe40008000000 */
[----:B------:R-:W-:Y:S02]  /*5f20*/  UIMAD UR37, UR5, UR48, UR6 ;  /* 0x00000030052572a4 */ /* 0x000fe4000f8e0206 */
[----:B------:R-:W-:Y:S11]  /*5f30*/  UIMAD UR36, UR8, UR58, UR4 ;  /* 0x0000003a082472a4 */ /* 0x000ff6000f8e0204 */
[----:B------:R-:W-:Y:S01]  /*5f40*/  @!UPT UIADD3 URZ, UPT, UPT, URZ, URZ, URZ ;  /* 0x000000fffffff290 */ /* 0x000fe2000fffe0ff */
.L_x_86:
[----:B------:R-:W-:Y:S01]  /*5f50*/  UISETP.NE.AND UP0, UPT, UR38, 0x1, UPT ;  /* 0x000000012600788c */ /* 0x000fe2000bf05270 */
[----:B------:R-:W-:Y:S01]  /*5f60*/  @P0 SHF.R.U32.HI R105, RZ, 0x10, R5 ;  /* 0x00000010ff690819 */ /* 0x000fe20000011605 */
[----:B------:R-:W-:Y:S02]  /*5f70*/  UIADD3 UR11, UPT, UPT, UR49, 0x200, URZ ;  /* 0x00000200310b7890 */ /* 0x000fe4000fffe0ff */
[----:B------:R-:W-:Y:S07]  /*5f80*/  USHF.L.U32 UR41, UR22, 0x6, URZ ;  /* 0x0000000616297899 */ /* 0x000fee00080006ff */
[----:B------:R-:W1:Y:S01]  /*5f90*/  @!UP0 LDCU.128 UR12, c[0x0][0xc10] ;  /* 0x00018200ff0c87ac */ /* 0x000e620008000c00 */
[----:B------:R-:W2:Y:S01]  /*5fa0*/  @!UP0 LDCU UR5, c[0x0][0xc0c] ;  /* 0x00018180ff0587ac */ /* 0x000ea20008000800 */
[----:B------:R-:W3:Y:S01]  /*5fb0*/  @!UP0 LDCU UR10, c[0x0][0xc20] ;  /* 0x00018400ff0a87ac */ /* 0x000ee20008000800 */
[----:B-1----:R-:W-:Y:S02]  /*5fc0*/  UIMAD.WIDE.U32 UR8, UR37, UR12, URZ ;  /* 0x0000000c250872a5 */ /* 0x002fe4000f8e00ff */
[----:B------:R-:W-:Y:S02]  /*5fd0*/  UIMAD.WIDE.U32 UR6, UR36, UR15, URZ ;  /* 0x0000000f240672a5 */ /* 0x000fe4000f8e00ff */
[----:B------:R-:W-:Y:S03]  /*5fe0*/  @!UP0 UISETP.NE.AND UP1, UPT, UR14, 0x1, UPT ;  /* 0x000000010e00888c */ /* 0x000fe6000bf25270 */
[----:B------:R-:W-:Y:S01]  /*5ff0*/  @!UP0 UMOV UR4, UR9 ;  /* 0x0000000900048c82 */ /* 0x000fe20008000000 */
[----:B--2---:R-:W-:Y:S02]  /*6000*/  @!UP0 UISETP.NE.AND UP2, UPT, UR5, 0x1, UPT ;  /* 0x000000010500888c */ /* 0x004fe4000bf45270 */
[----:B------:R-:W-:Y:S01]  /*6010*/  @!UP0 USHF.R.U32.HI UR4, URZ, UR13, UR4 ;  /* 0x0000000dff048299 */ /* 0x000fe20008011604 */
[----:B------:R-:W-:Y:S02]  /*6020*/  @!UP0 UMOV UR6, UR7 ;  /* 0x0000000700068c82 */ /* 0x000fe40008000000 */
[----:B---3--:R-:W-:Y:S02]  /*6030*/  @!UP0 USHF.R.U32.HI UR6, URZ, UR10, UR6 ;  /* 0x0000000aff068299 */ /* 0x008fe40008011606 */
[----:B------:R-:W-:Y:S02]  /*6040*/  @!UP0 USEL UR7, UR37, UR4, !UP2 ;  /* 0x0000000425078287 */ /* 0x000fe4000d000000 */
[----:B------:R-:W-:Y:S04]  /*6050*/  @!UP0 USEL UR6, UR36, UR6, !UP1 ;  /* 0x0000000624068287 */ /* 0x000fe8000c800000 */
[----:B------:R-:W-:Y:S02]  /*6060*/  @!UP0 UIADD3 UR4, UPT, UPT, -UR7, UR6, URZ ;  /* 0x0000000607048290 */ /* 0x000fe4000fffe1ff */
[----:B------:R-:W-:Y:S02]  /*6070*/  @!UP0 UIADD3 UR6, UPT, UPT, UR7, -UR6, URZ ;  /* 0x8000000607068290 */ /* 0x000fe4000fffe0ff */
[----:B------:R-:W-:Y:S02]  /*6080*/  @!UP0 UIMAD UR37, UR4, UR5, UR37 ;  /* 0x00000005042582a4 */ /* 0x000fe4000f8e0225 */
[----:B------:R-:W-:Y:S02]  /*6090*/  @!UP0 UIMAD UR36, UR6, UR14, UR36 ;  /* 0x0000000e062482a4 */ /* 0x000fe4000f8e0224 */
[----:B------:R-:W-:Y:S09]  /*60a0*/  ULOP3.LUT UP0, URZ, UR11, 0x1b0, URZ, 0xc0, !UPT ;  /* 0x000001b00bff7892 */ /* 0x000ff2000f80c0ff */
[----:B------:R-:W-:Y:S05]  /*60b0*/  BRA.U !UP0, `(.L_x_87) ;  /* 0x00000001087c7547 */ /* 0x000fea000b800000 */
[----:B------:R-:W1:Y:S01]  /*60c0*/  LDCU.64 UR8, c[0x4][0x80] ;  /* 0x01001000ff0877ac */ /* 0x000e620008000a00 */
[----:B------:R-:W-:Y:S01]  /*60d0*/  MOV R16, 0x0 ;  /* 0x0000000000107802 */ /* 0x000fe20000000f00 */
[----:B------:R-:W-:Y:S02]  /*60e0*/  HFMA2 R12, -RZ, RZ, 0, 5.9604644775390625e-08 ;  /* 0x00000001ff0c7431 */ /* 0x000fe400000001ff */
[----:B------:R-:W-:Y:S01]  /*60f0*/  IMAD.MOV.U32 R8, RZ, RZ, 0x70 ;  /* 0x00000070ff087424 */ /* 0x000fe200078e00ff */
[----:B------:R2:W3:Y:S01]  /*6100*/  LDC.64 R14, c[0x4][R16] ;  /* 0x01000000100e7b82 */ /* 0x0004e20000000a00 */
[----:B------:R-:W4:Y:S01]  /*6110*/  LDCU.64 UR6, c[0x4][0x88] ;  /* 0x01001100ff0677ac */ /* 0x000f220008000a00 */
[----:B------:R-:W-:Y:S01]  /*6120*/  IMAD.MOV.U32 R13, RZ, RZ, RZ ;  /* 0x000000ffff0d7224 */ /* 0x000fe200078e00ff */
[----:B------:R-:W2:Y:S01]  /*6130*/  LDCU.64 UR4, c[0x4][0x8] ;  /* 0x01000100ff0477ac */ /* 0x000ea20008000a00 */
[----:B-1----:R-:W-:Y:S01]  /*6140*/  MOV R5, UR9 ;  /* 0x0000000900057c02 */ /* 0x002fe20008000f00 */
[----:B------:R-:W-:Y:S01]  /*6150*/  IMAD.U32 R4, RZ, RZ, UR8 ;  /* 0x00000008ff047e24 */ /* 0x000fe2000f8e00ff */
[----:B----4-:R-:W-:Y:S01]  /*6160*/  MOV R7, UR7 ;  /* 0x0000000700077c02 */ /* 0x010fe20008000f00 */
[----:B------:R-:W-:Y:S01]  /*6170*/  IMAD.U32 R6, RZ, RZ, UR6 ;  /* 0x00000006ff067e24 */ /* 0x000fe2000f8e00ff */
[----:B--2---:R-:W-:Y:S01]  /*6180*/  MOV R11, UR5 ;  /* 0x00000005000b7c02 */ /* 0x004fe20008000f00 */
[----:B------:R-:W-:Y:S02]  /*6190*/  IMAD.U32 R10, RZ, RZ, UR4 ;  /* 0x00000004ff0a7e24 */ /* 0x000fe4000f8e00ff */
[----:B------:R-:W-:Y:S07]  /*61a0*/  LEPC R20, `(.L_x_88) ;  /* 0x000000001014794e */ /* 0x000fee0000000000 */
[----:B---3-5:R-:W-:Y:S05]  /*61b0*/  CALL.ABS.NOINC R14 ;  /* 0x000000000e007343 */ /* 0x028fea0003c00000 */
.L_x_88:
[----:B------:R-:W1:Y:S01]  /*61c0*/  LDCU.64 UR8, c[0x4][0x80] ;  /* 0x01001000ff0877ac */ /* 0x000e620008000a00 */
[----:B------:R2:W3:Y:S01]  /*61d0*/  LDC.64 R14, c[0x4][R16] ;  /* 0x01000000100e7b82 */ /* 0x0004e20000000a00 */
[----:B------:R-:W-:Y:S02]  /*61e0*/  HFMA2 R12, -RZ, RZ, 0, 5.9604644775390625e-08 ;  /* 0x00000001ff0c7431 */ /* 0x000fe400000001ff */
[----:B------:R-:W-:Y:S02]  /*61f0*/  IMAD.MOV.U32 R8, RZ, RZ, 0x70 ;  /* 0x00000070ff087424 */ /* 0x000fe400078e00ff */
[----:B------:R-:W-:Y:S01]  /*6200*/  IMAD.MOV.U32 R13, RZ, RZ, RZ ;  /* 0x000000ffff0d7224 */ /* 0x000fe200078e00ff */
[----:B------:R-:W4:Y:S01]  /*6210*/  LDCU.64 UR6, c[0x4][0x88] ;  /* 0x01001100ff0677ac */ /* 0x000f220008000a00 */
[----:B------:R-:W5:Y:S01]  /*6220*/  LDCU.64 UR4, c[0x4][0x8] ;  /* 0x01000100ff0477ac */ /* 0x000f620008000a00 */
[----:B-1----:R-:W-:Y:S02]  /*6230*/  MOV R4, UR8 ;  /* 0x0000000800047c02 */ /* 0x002fe40008000f00 */
[----:B------:R-:W-:Y:S02]  /*6240*/  MOV R5, UR9 ;  /* 0x0000000900057c02 */ /* 0x000fe40008000f00 */
[----:B----4-:R-:W-:Y:S01]  /*6250*/  MOV R7, UR7 ;  /* 0x0000000700077c02 */ /* 0x010fe20008000f00 */
[----:B------:R-:W-:Y:S01]  /*6260*/  IMAD.U32 R6, RZ, RZ, UR6 ;  /* 0x00000006ff067e24 */ /* 0x000fe2000f8e00ff */
[----:B-----5:R-:W-:Y:S01]  /*6270*/  MOV R11, UR5 ;  /* 0x00000005000b7c02 */ /* 0x020fe20008000f00 */
[----:B--2---:R-:W-:Y:S02]  /*6280*/  IMAD.U32 R10, RZ, RZ, UR4 ;  /* 0x00000004ff0a7e24 */ /* 0x004fe4000f8e00ff */
[----:B------:R-:W-:Y:S07]  /*6290*/  LEPC R20, `(.L_x_87) ;  /* 0x000000001014794e */ /* 0x000fee0000000000 */
[----:B---3--:R-:W-:Y:S05]  /*62a0*/  CALL.ABS.NOINC R14 ;  /* 0x000000000e007343 */ /* 0x008fea0003c00000 */
.L_x_87:
[----:B------:R-:W-:Y:S01]  /*62b0*/  ISETP.NE.U32.AND P3, PT, R78, RZ, PT ;  /* 0x000000ff4e00720c */ /* 0x000fe20003f65070 */
[----:B------:R-:W-:Y:S01]  /*62c0*/  UISETP.NE.U32.AND UP0, UPT, UR60, URZ, UPT ;  /* 0x000000ff3c00728c */ /* 0x000fe2000bf05070 */
[----:B------:R-:W-:Y:S02]  /*62d0*/  ISETP.NE.AND P6, PT, R98, RZ, PT ;  /* 0x000000ff6200720c */ /* 0x000fe40003fc5270 */
[----:B------:R-:W-:Y:S01]  /*62e0*/  ISETP.NE.AND.EX P3, PT, R79, RZ, PT, P3 ;  /* 0x000000ff4f00720c */ /* 0x000fe20003f65330 */
[----:B------:R-:W-:Y:S01]  /*62f0*/  UISETP.NE.AND.EX UP0, UPT, UR61, URZ, UPT, UP0 ;  /* 0x000000ff3d00728c */ /* 0x000fe2000bf05300 */
[----:B------:R-:W-:Y:S02]  /*6300*/  ISETP.NE.U32.AND P1, PT, RZ, UR62, PT ;  /* 0x0000003eff007c0c */ /* 0x000fe4000bf25070 */
[----:B------:R-:W-:Y:S02]  /*6310*/  PLOP3.LUT P0, PT, PT, PT, PT, 0x8, 0x80 ;  /* 0x000000000080781c */ /* 0x000fe40003f0e170 */
[----:B------:R-:W-:Y:S05]  /*6320*/  ISETP.NE.AND.EX P1, PT, RZ, UR63, PT, P1 ;  /* 0x0000003fff007c0c */ /* 0x000fea000bf25310 */
[----:B------:R-:W-:Y:S02]  /*6330*/  @P6 PLOP3.LUT P0, PT, P3, PT, PT, 0x80, 0x8 ;  /* 0x000000000008681c */ /* 0x000fe40001f0f070 */
[----:B------:R-:W-:Y:S11]  /*6340*/  @!P3 BRA `(.L_x_89) ;  /* 0x000000000030b947 */ /* 0x000ff60003800000 */
[----:B------:R-:W-:Y:S01]  /*6350*/  ISETP.NE.U32.AND P2, PT, R76, RZ, PT ;  /* 0x000000ff4c00720c */ /* 0x000fe20003f45070 */
[----:B------:R-:W1:Y:S01]  /*6360*/  LDCU.64 UR4, c[0x0][0x358] ;  /* 0x00006b00ff0477ac */ /* 0x000e620008000a00 */
[----:B------:R-:W-:Y:S02]  /*6370*/  IMAD.MOV.U32 R90, RZ, RZ, 0x1 ;  /* 0x00000001ff5a7424 */ /* 0x000fe400078e00ff */
[----:B------:R-:W-:Y:S11]  /*6380*/  ISETP.NE.AND.EX P2, PT, R77, RZ, PT, P2 ;  /* 0x000000ff4d00720c */ /* 0x000ff60003f45320 */
[----:B------:R-:W-:Y:S02]  /*6390*/  @!UPT UIADD3 URZ, UPT, UPT, URZ, URZ, URZ ;  /* 0x000000fffffff290 */ /* 0x000fe4000fffe0ff */
[----:B------:R-:W2:Y:S01]  /*63a0*/  @P2 LDC.64 R4, c[0x0][0x988] ;  /* 0x00026200ff042b82 */ /* 0x000ea20000000a00 */
[----:B------:R-:W-:Y:S04]  /*63b0*/  @P2 IMAD R0, R17, R78, RZ ;  /* 0x0000004e11002224 */ /* 0x000fe800078e02ff */
[----:B--2---:R-:W-:Y:S04]  /*63c0*/  @P2 IMAD.WIDE R4, R0, 0x4, R4 ;  /* 0x0000000400042825 */ /* 0x004fe800078e0204 */
[----:B------:R-:W-:Y:S01]  /*63d0*/  HFMA2 R0, -RZ, RZ, 0, 5.9604644775390625e-08 ;  /* 0x00000001ff007431 */ /* 0x000fe200000001ff */
[----:B-1---5:R1:W5:Y:S04]  /*63e0*/  @P2 LDG.E R41, desc[UR4][R4.64] ;  /* 0x0000000404292981 */ /* 0x022368000c1e1900 */
[----:B------:R-:W-:Y:S01]  /*63f0*/  @!P2 PRMT R90, R0, 0x7610, R90 ;  /* 0x00007610005aa816 */ /* 0x000fe2000000005a */
[----:B-1----:R-:W2:Y:S06]  /*6400*/  @!P2 LDC R41, c[0x0][0x980] ;  /* 0x00026000ff29ab82 */ /* 0x002eac0000000800 */
.L_x_89:
[----:B------:R-:W-:Y:S05]  /*6410*/  BRA.U !UP0, `(.L_x_90) ;  /* 0x00000001082c7547 */ /* 0x000fea000b800000 */
[----:B------:R-:W-:Y:S02]  /*6420*/  R2UR UR5, R93 ;  /* 0x000000005d0572ca */ /* 0x000fe400000e0000 */
[----:B------:R-:W-:Y:S11]  /*6430*/  R2UR UR4, R92 ;  /* 0x000000005c0472ca */ /* 0x000ff600000e0000 */
[----:B------:R-:W-:Y:S04]  /*6440*/  ISETP.NE.U32.AND P2, PT, RZ, UR5, PT ;  /* 0x00000005ff007c0c */ /* 0x000fe8000bf45070 */
[----:B------:R-:W-:Y:S01]  /*6450*/  ISETP.NE.AND.EX P2, PT, RZ, UR4, PT, P2 ;  /* 0x00000004ff007c0c */ /* 0x000fe2000bf45320 */
[----:B------:R-:W1:Y:S11]  /*6460*/  LDCU.64 UR4, c[0x0][0x358] ;  /* 0x00006b00ff0477ac */ /* 0x000e760008000a00 */
[----:B------:R-:W-:Y:S01]  /*6470*/  @!UPT UIADD3 URZ, UPT, UPT, URZ, URZ, URZ ;  /* 0x000000fffffff290 */ /* 0x000fe2000fffe0ff */
[----:B------:R-:W3:Y:S01]  /*6480*/  @P2 LDC.64 R4, c[0x0][0x9a8] ;  /* 0x00026a00ff042b82 */ /* 0x000ee20000000a00 */
[----:B------:R-:W-:Y:S04]  /*6490*/  @P2 IMAD R3, R17, UR60, RZ ;  /* 0x0000003c11032c24 */ /* 0x000fe8000f8e02ff */
[----:B---3--:R-:W-:Y:S05]  /*64a0*/  @P2 IMAD.WIDE R4, R3, 0x4, R4 ;  /* 0x0000000403042825 */ /* 0x008fea00078e0204 */
[----:B-1---5:R1:W5:Y:S02]  /*64b0*/  @P2 LDG.E R38, desc[UR4][R4.64] ;  /* 0x0000000404262981 */ /* 0x022364000c1e1900 */
[----:B-1----:R-:W3:Y:S02]  /*64c0*/  @!P2 LDC R38, c[0x0][0x9a0] ;  /* 0x00026800ff26ab82 */ /* 0x002ee40000000800 */
.L_x_90:
[----:B--2--5:R-:W-:Y:S01]  /*64d0*/  FSETP.NEU.AND P2, PT, R41, RZ, PT ;  /* 0x000000ff2900720b */ /* 0x024fe20003f4d000 */
[----:B------:R-:W1:Y:S01]  /*64e0*/  LDCU.128 UR12, c[0x0][0xb90] ;  /* 0x00017200ff0c77ac */ /* 0x000e620008000c00 */
[----:B------:R-:W-:Y:S01]  /*64f0*/  SEL R5, RZ, 0xffffffff, P1 ;  /* 0xffffffffff057807 */ /* 0x000fe20000800000 */
[----:B------:R-:W-:Y:S01]  /*6500*/  IMAD.SHL.U32 R118, R46, 0x2000, RZ ;  /* 0x000020002e767824 */ /* 0x000fe200078e00ff */
[----:B------:R-:W-:Y:S01]  /*6510*/  @P6 LOP3.LUT P1, RZ, R90, 0xff, RZ, 0xc0, !PT ;  /* 0x000000ff5aff6812 */ /* 0x000fe2000782c0ff */
[----:B------:R-:W-:Y:S01]  /*6520*/  IMAD.SHL.U32 R101, R104, 0x10, RZ ;  /* 0x0000001068657824 */ /* 0x000fe200078e00ff */
[----:B------:R-:W-:Y:S01]  /*6530*/  @P6 SEL R4, RZ, 0xffffffff, P2 ;  /* 0xffffffffff046807 */ /* 0x000fe20001000000 */
[----:B------:R-:W-:Y:S01]  /*6540*/  IMAD.IADD R116, R107, 0x1, R118 ;  /* 0x000000016b747824 */ /* 0x000fe200078e0276 */
[----:B------:R-:W-:Y:S01]  /*6550*/  LOP3.LUT R47, R88, 0x1, RZ, 0x3c, !PT ;  /* 0x00000001582f7812 */ /* 0x000fe200078e3cff */
[----:B------:R-:W2:Y:S01]  /*6560*/  LDCU UR11, c[0x0][0xba0] ;  /* 0x00017400ff0b77ac */ /* 0x000ea20008000800 */
[----:B------:R-:W-:Y:S01]  /*6570*/  @P0 SEL R4, R5, R4, !P1 ;  /* 0x0000000405040207 */ /* 0x000fe20004800000 */
[----:B------:R-:W-:Y:S01]  /*6580*/  IMAD.SHL.U32 R100, R99, 0x10, RZ ;  /* 0x0000001063647824 */ /* 0x000fe200078e00ff */
[----:B------:R-:W-:Y:S01]  /*6590*/  LEA R0, R46, UR49, 0x3 ;  /* 0x000000312e007c11 */ /* 0x000fe2000f8e18ff */
[----:B------:R-:W-:Y:S01]  /*65a0*/  USHF.L.U32 UR8, UR50, 0x7, URZ ;  /* 0x0000000732087899 */ /* 0x000fe200080006ff */
[----:B------:R-:W-:Y:S01]  /*65b0*/  @P6 LOP3.LUT R4, R4, 0x1, RZ, 0xc0, !PT ;  /* 0x0000000104046812 */ /* 0x000fe200078ec0ff */
[----:B------:R-:W-:Y:S01]  /*65c0*/  IMAD.IADD R115, R116, 0x1, R101 ;  /* 0x0000000174737824 */ /* 0x000fe200078e0265 */
[----:B------:R-:W-:Y:S01]  /*65d0*/  LEA R102, R36, UR49, 0x3 ;  /* 0x0000003124667c11 */ /* 0x000fe2000f8e18ff */
[----:B------:R-:W-:Y:S01]  /*65e0*/  BSSY B1, `(.L_x_91) ;  /* 0x0000053000017945 */ /* 0x000fe20003800000 */
[----:B------:R-:W-:Y:S01]  /*65f0*/  ISETP.NE.U32.OR P5, PT, R4, 0x1, !P6 ;  /* 0x000000010400780c */ /* 0x000fe200077a5470 */
[----:B------:R-:W-:Y:S01]  /*6600*/  IMAD.U32 R111, RZ, RZ, UR8 ;  /* 0x00000008ff6f7e24 */ /* 0x000fe2000f8e00ff */
[----:B------:R-:W-:Y:S01]  /*6610*/  SHF.L.U32 R3, R87, 0x1f, RZ ;  /* 0x0000001f57037819 */ /* 0x000fe200000006ff */
[----:B------:R-:W-:Y:S01]  /*6620*/  IMAD.MOV.U32 R117, RZ, RZ, 0x1 ;  /* 0x00000001ff757424 */ /* 0x000fe200078e00ff */
[----:B------:R-:W-:Y:S01]  /*6630*/  R2UR UR4, R96 ;  /* 0x00000000600472ca */ /* 0x000fe200000e0000 */
[----:B------:R-:W-:Y:S01]  /*6640*/  IMAD.IADD R39, R37, 0x1, R2 ;  /* 0x0000000125277824 */ /* 0x000fe200078e0202 */
[----:B------:R-:W-:Y:S01]  /*6650*/  R2UR UR6, R95 ;  /* 0x000000005f0672ca */ /* 0x000fe200000e0000 */
[----:B------:R-:W-:Y:S01]  /*6660*/  IMAD.MOV.U32 R120, RZ, RZ, R46 ;  /* 0x000000ffff787224 */ /* 0x000fe200078e002e */
[----:B------:R-:W-:Y:S02]  /*6670*/  R2UR UR10, R97 ;  /* 0x00000000610a72ca */ /* 0x000fe400000e0000 */
[----:B------:R-:W-:Y:S02]  /*6680*/  CS2R R74, SRZ ;  /* 0x00000000004a7805 */ /* 0x000fe4000001ff00 */
[----:B------:R-:W-:Y:S02]  /*6690*/  R2UR UR9, R94 ;  /* 0x000000005e0972ca */ /* 0x000fe400000e0000 */
[----:B------:R-:W-:Y:S02]  /*66a0*/  CS2R R72, SRZ ;  /* 0x0000000000487805 */ /* 0x000fe4000001ff00 */
[----:B------:R-:W-:Y:S02]  /*66b0*/  LOP3.LUT P4, R112, R90, 0xff, RZ, 0xc0, !PT ;  /* 0x000000ff5a707812 */ /* 0x000fe4000788c0ff */
[----:B------:R-:W-:Y:S02]  /*66c0*/  CS2R R66, SRZ ;  /* 0x0000000000427805 */ /* 0x000fe4000001ff00 */
[----:B------:R-:W-:Y:S02]  /*66d0*/  @P5 SHF.L.U32 R9, R47, 0x1f, RZ ;  /* 0x0000001f2f095819 */ /* 0x000fe400000006ff */
[----:B------:R-:W-:Y:S02]  /*66e0*/  CS2R R64, SRZ ;  /* 0x0000000000407805 */ /* 0x000fe4000001ff00 */
[----:B------:R-:W-:Y:S01]  /*66f0*/  SEL R4, RZ, 0xffffffff, P2 ;  /* 0xffffffffff047807 */ /* 0x000fe20001000000 */
[----:B------:R-:W-:Y:S01]  /*6700*/  UIMAD.WIDE.U32 UR4, UR8, UR4, URZ ;  /* 0x00000004080472a5 */ /* 0x000fe2000f8e00ff */
[----:B------:R-:W4:Y:S01]  /*6710*/  @P5 SYNCS.PHASECHK.TRANS64.TRYWAIT P1, [R0+URZ+0x100], R9 ;  /* 0x00010009000055a7 */ /* 0x000f2200080211ff */
[----:B------:R-:W-:Y:S02]  /*6720*/  P2R R113, PR, RZ, 0x20 ;  /* 0x00000020ff717803 */ /* 0x000fe40000000000 */
[----:B------:R-:W-:Y:S01]  /*6730*/  CS2R R58, SRZ ;  /* 0x00000000003a7805 */ /* 0x000fe2000001ff00 */
[----:B------:R-:W-:Y:S01]  /*6740*/  UISETP.NE.AND UP0, UPT, UR10, 0x1, UPT ;  /* 0x000000010a00788c */ /* 0x000fe2000bf05270 */
[----:B------:R-:W-:Y:S01]  /*6750*/  IMAD.IADD R114, R116, 0x1, R100 ;  /* 0x0000000174727824 */ /* 0x000fe200078e0264 */
[----:B------:R-:W-:Y:S01]  /*6760*/  USHF.R.U32.HI UR5, URZ, UR6, UR5 ;  /* 0x00000006ff057299 */ /* 0x000fe20008011605 */
[----:B------:R-:W-:Y:S01]  /*6770*/  IMAD.IADD R103, R106, 0x1, R115 ;  /* 0x000000016a677824 */ /* 0x000fe200078e0273 */
[----:B------:R-:W-:Y:S02]  /*6780*/  @P3 SEL R4, R5, R4, !P4 ;  /* 0x0000000405043207 */ /* 0x000fe40006000000 */
[----:B------:R-:W-:Y:S01]  /*6790*/  CS2R R56, SRZ ;  /* 0x0000000000387805 */ /* 0x000fe2000001ff00 */
[----:B------:R-:W-:Y:S01]  /*67a0*/  USEL UR5, UR8, UR5, !UP0 ;  /* 0x0000000508057287 */ /* 0x000fe2000c000000 */
[----:B------:R-:W-:Y:S01]  /*67b0*/  CS2R R50, SRZ ;  /* 0x0000000000327805 */ /* 0x000fe2000001ff00 */
[----:B------:R-:W-:Y:S01]  /*67c0*/  UISETP.NE.AND UP0, UPT, UR9, 0x1, UPT ;  /* 0x000000010900788c */ /* 0x000fe2000bf05270 */
[----:B------:R-:W-:Y:S02]  /*67d0*/  LOP3.LUT R4, R4, 0x1, RZ, 0xc0, !PT ;  /* 0x0000000104047812 */ /* 0x000fe400078ec0ff */
[----:B------:R-:W-:Y:S01]  /*67e0*/  CS2R R48, SRZ ;  /* 0x0000000000307805 */ /* 0x000fe2000001ff00 */
[----:B------:R-:W-:Y:S01]  /*67f0*/  IMAD R6, RZ, RZ, -UR5 ;  /* 0x80000005ff067e24 */ /* 0x000fe2000f8e02ff */
[----:B------:R2:W3:Y:S01]  /*6800*/  SYNCS.PHASECHK.TRANS64.TRYWAIT P0, [R102+URZ+0x150], R3 ;  /* 0x00015003660075a7 */ /* 0x0004e200080011ff */
[----:B------:R-:W-:Y:S01]  /*6810*/  IMAD.U32 R110, RZ, RZ, UR5 ;  /* 0x00000005ff6e7e24 */ /* 0x000fe2000f8e00ff */
[----:B-1----:R-:W-:Y:S01]  /*6820*/  UIMAD.WIDE.U32 UR6, UR5, UR12, URZ ;  /* 0x0000000c050672a5 */ /* 0x002fe2000f8e00ff */
[----:B------:R-:W-:Y:S06]  /*6830*/  IMAD R111, R6, UR10, R111 ;  /* 0x0000000a066f7c24 */ /* 0x000fec000f8e026f */
[----:B------:R-:W-:Y:S02]  /*6840*/  UMOV UR4, UR7 ;  /* 0x0000000700047c82 */ /* 0x000fe40008000000 */
[----:B------:R-:W-:Y:S04]  /*6850*/  USHF.R.U32.HI UR4, URZ, UR13, UR4 ;  /* 0x0000000dff047299 */ /* 0x000fe80008011604 */
[----:B------:R-:W-:Y:S02]  /*6860*/  USEL UR4, UR5, UR4, !UP0 ;  /* 0x0000000405047287 */ /* 0x000fe4000c000000 */
[----:B------:R-:W-:Y:S02]  /*6870*/  UISETP.NE.AND UP0, UPT, UR14, 0x1, UPT ;  /* 0x000000010e00788c */ /* 0x000fe4000bf05270 */
[----:B------:R-:W-:Y:S02]  /*6880*/  UIMAD.WIDE.U32 UR6, UR4, UR15, URZ ;  /* 0x0000000f040672a5 */ /* 0x000fe4000f8e00ff */
[----:B------:R-:W-:Y:S02]  /*6890*/  IMAD.U32 R109, RZ, RZ, UR4 ;  /* 0x00000004ff6d7e24 */ /* 0x000fe4000f8e00ff */
[----:B------:R-:W-:Y:S01]  /*68a0*/  PLOP3.LUT P2, PT, PT, PT, UP0, 0x80, 0x8 ;  /* 0x000000000008781c */ /* 0x000fe20003f4f008 */
[----:B------:R-:W-:Y:S02]  /*68b0*/  IMAD R7, RZ, RZ, -UR4 ;  /* 0x80000004ff077e24 */ /* 0x000fe4000f8e02ff */
[----:B------:R-:W-:Y:S01]  /*68c0*/  UMOV UR6, UR7 ;  /* 0x0000000700067c82 */ /* 0x000fe20008000000 */
[----:B------:R-:W-:Y:S01]  /*68d0*/  IMAD.U32 R108, RZ, RZ, UR4 ;  /* 0x00000004ff6c7e24 */ /* 0x000fe2000f8e00ff */
[----:B--2---:R-:W-:Y:S01]  /*68e0*/  USHF.R.U32.HI UR6, URZ, UR11, UR6 ;  /* 0x0000000bff067299 */ /* 0x004fe20008011606 */
[----:B------:R-:W-:Y:S05]  /*68f0*/  IMAD R110, R7, UR9, R110 ;  /* 0x00000009076e7c24 */ /* 0x000fea000f8e026e */
[----:B------:R-:W-:Y:S02]  /*6900*/  SEL R109, R109, UR6, !P2 ;  /* 0x000000066d6d7c07 */ /* 0x000fe4000d000000 */
[----:B------:R-:W-:Y:S03]  /*6910*/  ISETP.NE.U32.AND P2, PT, R4, 0x1, PT ;  /* 0x000000010400780c */ /* 0x000fe60003f45070 */
[----:B------:R-:W-:Y:S01]  /*6920*/  IMAD.MOV R5, RZ, RZ, -R109 ;  /* 0x000000ffff057224 */ /* 0x000fe200078e0a6d */
[----:B------:R-:W-:Y:S03]  /*6930*/  P2R R119, PR, RZ, 0x4 ;  /* 0x00000004ff777803 */ /* 0x000fe60000000000 */
[----:B------:R-:W-:Y:S01]  /*6940*/  IMAD R108, R5, UR14, R108 ;  /* 0x0000000e056c7c24 */ /* 0x000fe2000f8e026c */
[----:B----4-:R-:W-:Y:S01]  /*6950*/  @P5 SEL R117, RZ, 0x1, !P1 ;  /* 0x00000001ff755807 */ /* 0x010fe20004800000 */
[----:B------:R-:W-:Y:S06]  /*6960*/  @!P5 BRA `(.L_x_92) ;  /* 0x000000000068d947 */ /* 0x000fec0003800000 */
[----:B------:R-:W-:Y:S01]  /*6970*/  ISETP.NE.AND P1, PT, R117, RZ, PT ;  /* 0x000000ff7500720c */ /* 0x000fe20003f25270 */
[----:B------:R-:W-:Y:S01]  /*6980*/  BSSY B0, `(.L_x_93) ;  /* 0x000000d000007945 */ /* 0x000fe20003800000 */
[----:B------:R-:W-:Y:S02]  /*6990*/  CS2R R50, SRZ ;  /* 0x0000000000327805 */ /* 0x000fe4000001ff00 */
[----:B------:R-:W-:Y:S02]  /*69a0*/  CS2R R48, SRZ ;  /* 0x0000000000307805 */ /* 0x000fe4000001ff00 */
[----:B------:R-:W-:Y:S02]  /*69b0*/  CS2R R58, SRZ ;  /* 0x00000000003a7805 */ /* 0x000fe4000001ff00 */
[----:B------:R-:W-:Y:S02]  /*69c0*/  CS2R R56, SRZ ;  /* 0x0000000000387805 */ /* 0x000fe4000001ff00 */
[----:B------:R-:W-:Y:S02]  /*69d0*/  CS2R R66, SRZ ;  /* 0x0000000000427805 */ /* 0x000fe4000001ff00 */
[----:B------:R-:W-:Y:S02]  /*69e0*/  CS2R R64, SRZ ;  /* 0x0000000000407805 */ /* 0x000fe4000001ff00 */
[----:B------:R-:W-:Y:S02]  /*69f0*/  CS2R R74, SRZ ;  /* 0x00000000004a7805 */ /* 0x000fe4000001ff00 */
[----:B------:R-:W-:Y:S01]  /*6a00*/  CS2R R72, SRZ ;  /* 0x0000000000487805 */ /* 0x000fe2000001ff00 */
[----:B------:R-:W-:Y:S06]  /*6a10*/  @P1 BRA `(.L_x_94) ;  /* 0x00000000000c1947 */ /* 0x000fec0003800000 */
[----:B------:R-:W-:Y:S04]  /*6a20*/  SHF.L.U32 R5, R47, 0x1f, RZ ;  /* 0x0000001f2f057819 */ /* 0x000fe800000006ff */
[----:B------:R-:W1:Y:S02]  /*6a30*/  SYNCS.PHASECHK.TRANS64.TRYWAIT P1, [R0+URZ+0x100], R5 ;  /* 0x00010005000075a7 */ /* 0x000e6400080211ff */
[----:B-1----:R-:W-:Y:S05]  /*6a40*/  @!P1 BRA `(.L_x_95) ;  /* 0x0000002800449947 */ /* 0x002fea0003800000 */
.L_x_94:
[----:B------:R-:W-:Y:S05]  /*6a50*/  BSYNC B0 ;  /* 0x0000000000007941 */ /* 0x000fea0003800000 */
.L_x_93:
[----:B------:R-:W-:Y:S01]  /*6a60*/  ISETP.NE.AND P1, PT, R119, RZ, PT ;  /* 0x000000ff7700720c */ /* 0x000fe20003f25270 */
[----:B------:R-:W-:Y:S11]  /*6a70*/  VIADD R120, R46, 0x1 ;  /* 0x000000012e787836 */ /* 0x000ff60000000000 */
[----:B------:R-:W-:Y:S01]  /*6a80*/  @!UPT UIADD3 URZ, UPT, UPT, URZ, URZ, URZ ;  /* 0x000000fffffff290 */ /* 0x000fe2000fffe0ff */
[----:B------:R2:W4:Y:S04]  /*6a90*/  @P1 LDS.128 R48, [R116] ;  /* 0x0000000074301984 */ /* 0x0005280000000c00 */
[----:B------:R2:W2:Y:S04]  /*6aa0*/  @P1 LDS.128 R56, [R115+0x10] ;  /* 0x0000100073381984 */ /* 0x0004a80000000c00 */
[----:B------:R2:W2:Y:S04]  /*6ab0*/  @P1 LDS.128 R64, [R114+0x20] ;  /* 0x0000200072401984 */ /* 0x0004a80000000c00 */
[----:B------:R2:W2:Y:S01]  /*6ac0*/  @P1 LDS.128 R72, [R103+0x10] ;  /* 0x0000100067481984 */ /* 0x0004a20000000c00 */
[C---:B------:R-:W-:Y:S04]  /*6ad0*/  ISETP.NE.AND P1, PT, R120.reuse, 0x3, PT ;  /* 0x000000037800780c */ /* 0x040fe80003f25270 */
[----:B-1----:R-:W-:Y:S02]  /*6ae0*/  SEL R0, RZ, 0x1, P1 ;  /* 0x00000001ff007807 */ /* 0x002fe40000800000 */
[----:B------:R-:W-:Y:S02]  /*6af0*/  SEL R120, R120, RZ, P1 ;  /* 0x000000ff78787207 */ /* 0x000fe40000800000 */
[----:B------:R-:W-:Y:S02]  /*6b00*/  LOP3.LUT R47, R47, R0, RZ, 0x3c, !PT ;  /* 0x000000002f2f7212 */ /* 0x000fe400078e3cff */
.L_x_92:
[----:B------:R-:W-:Y:S05]  /*6b10*/  BSYNC B1 ;  /* 0x0000000000017941 */ /* 0x000fea0003800000 */
.L_x_91:
[----:B------:R-:W-:Y:S04]  /*6b20*/  SHF.R.U32.HI R0, RZ, 0x15, R39 ;  /* 0x00000015ff007819 */ /* 0x000fe80000011627 */
[----:B------:R-:W-:Y:S01]  /*6b30*/  LOP3.LUT P1, RZ, R0, 0x3, R91, 0x48, !PT ;  /* 0x0000000300ff7812 */ /* 0x000fe2000782485b */
[----:B------:R-:W-:Y:S01]  /*6b40*/  @!UPT UIADD3 URZ, UPT, UPT, URZ, URZ, URZ ;  /* 0x000000fffffff290 */ /* 0x000fe2000fffe0ff */
[----:B---3--:R-:W-:Y:S11]  /*6b50*/  @P0 BRA `(.L_x_96) ;  /* 0x0000000000080947 */ /* 0x008ff60003800000 */
[----:B------:R-:W1:Y:S02]  /*6b60*/  SYNCS.PHASECHK.TRANS64.TRYWAIT P0, [R102+URZ+0x150], R3 ;  /* 0x00015003660075a7 */ /* 0x000e6400080011ff */
[----:B-1----:R-:W-:Y:S05]  /*6b70*/  @!P0 BRA `(.L_x_97) ;  /* 0x00000028000c8947 */ /* 0x002fea0003800000 */
.L_x_96:
[----:B------:R-:W-:Y:S05]  /*6b80*/  @!P1 BRA `(.L_x_98) ;  /* 0x0000000000409947 */ /* 0x000fea0003800000 */
[----:B------:R-:W3:Y:S01]  /*6b90*/  LDCU.64 UR8, c[0x4][0x70] ;  /* 0x01000e00ff0877ac */ /* 0x000ee20008000a00 */
[----:B-1----:R-:W-:Y:S01]  /*6ba0*/  MOV R3, 0x0 ;  /* 0x0000000000037802 */ /* 0x002fe20000000f00 */
[----:B------:R-:W-:Y:S02]  /*6bb0*/  HFMA2 R12, -RZ, RZ, 0, 5.9604644775390625e-08 ;  /* 0x00000001ff0c7431 */ /* 0x000fe400000001ff */
[----:B------:R-:W-:Y:S02]  /*6bc0*/  IMAD.MOV.U32 R8, RZ, RZ, 0x192 ;  /* 0x00000192ff087424 */ /* 0x000fe400078e00ff */
[----:B------:R-:W-:Y:S01]  /*6bd0*/  IMAD.MOV.U32 R13, RZ, RZ, RZ ;  /* 0x000000ffff0d7224 */ /* 0x000fe200078e00ff */
[----:B------:R-:W1:Y:S01]  /*6be0*/  LDCU.64 UR6, c[0x4][0x78] ;  /* 0x01000f00ff0677ac */ /* 0x000e620008000a00 */
[----:B------:R-:W2:Y:S01]  /*6bf0*/  LDC.64 R2, c[0x4][R3] ;  /* 0x0100000003027b82 */ /* 0x000ea20000000a00 */
[----:B------:R-:W5:Y:S01]  /*6c00*/  LDCU.64 UR4, c[0x4][0x10] ;  /* 0x01000200ff0477ac */ /* 0x000f620008000a00 */
[----:B---3--:R-:W-:Y:S01]  /*6c10*/  MOV R5, UR9 ;  /* 0x0000000900057c02 */ /* 0x008fe20008000f00 */
[----:B------:R-:W-:Y:S01]  /*6c20*/  IMAD.U32 R4, RZ, RZ, UR8 ;  /* 0x00000008ff047e24 */ /* 0x000fe2000f8e00ff */
[----:B-1----:R-:W-:Y:S01]  /*6c30*/  MOV R7, UR7 ;  /* 0x0000000700077c02 */ /* 0x002fe20008000f00 */
[----:B------:R-:W-:Y:S01]  /*6c40*/  IMAD.U32 R6, RZ, RZ, UR6 ;  /* 0x00000006ff067e24 */ /* 0x000fe2000f8e00ff */
[----:B-----5:R-:W-:Y:S01]  /*6c50*/  MOV R11, UR5 ;  /* 0x00000005000b7c02 */ /* 0x020fe20008000f00 */
[----:B------:R-:W-:Y:S02]  /*6c60*/  IMAD.U32 R10, RZ, RZ, UR4 ;  /* 0x00000004ff0a7e24 */ /* 0x000fe4000f8e00ff */
[----:B------:R-:W-:Y:S07]  /*6c70*/  LEPC R20, `(.L_x_98) ;  /* 0x000000001014794e */ /* 0x000fee0000000000 */
[----:B--2-4-:R-:W-:Y:S05]  /*6c80*/  CALL.ABS.NOINC R2 ;  /* 0x0000000002007343 */ /* 0x014fea0003c00000 */
.L_x_98:
[----:B------:R-:W-:Y:S05]  /*6c90*/  WARPSYNC.ALL ;  /* 0x0000000000007948 */ /* 0x000fea0003800000 */
[----:B------:R-:W-:Y:S01]  /*6ca0*/  R2UR UR4, R39 ;  /* 0x00000000270472ca */ /* 0x000fe200000e0000 */
[--C-:B----4-:R-:W-:Y:S01]  /*6cb0*/  HADD2.F32 R40, -RZ, R48.reuse.H0_H0 ;  /* 0x20000030ff287230 */ /* 0x110fe20000004100 */
[----:B------:R-:W-:Y:S01]  /*6cc0*/  ISETP.NE.AND P0, PT, R89, RZ, PT ;  /* 0x000000ff5900720c */ /* 0x000fe20003f05270 */
[----:B------:R-:W-:Y:S01]  /*6cd0*/  HADD2.F32 R43, -RZ, R48.H1_H1 ;  /* 0x30000030ff2b7230 */ /* 0x000fe20000004100 */
[----:B------:R-:W-:Y:S01]  /*6ce0*/  BSSY.RECONVERGENT B0, `(.L_x_99) ;  /* 0x0000088000007945 */ /* 0x000fe20003800200 */
[----:B------:R-:W-:Y:S01]  /*6cf0*/  HADD2.F32 R42, -RZ, R49.H1_H1 ;  /* 0x30000031ff2a7230 */ /* 0x000fe20000004100 */
[----:B------:R-:W-:Y:S01]  /*6d00*/  IADD3 R46, PT, PT, R46, 0x1, RZ ;  /* 0x000000012e2e7810 */ /* 0x000fe20007ffe0ff */
[----:B------:R-:W-:Y:S02]  /*6d10*/  HADD2.F32 R45, -RZ, R51.H0_H0 ;  /* 0x20000033ff2d7230 */ /* 0x000fe40000004100 */
[----:B--2---:R-:W-:Y:S04]  /*6d20*/  HADD2.F32 R44, -RZ, R75.H1_H1 ;  /* 0x3000004bff2c7230 */ /* 0x004fe80000004100 */
[----:B------:R-:W2:Y:S02]  /*6d30*/  LDTM.x32 R4, tmem[UR4] ;  /* 0x00000004000479ee */ /* 0x000ea400082c0000 */
[C---:B--2---:R-:W-:Y:S01]  /*6d40*/  FMUL R0, R38.reuse, R4 ;  /* 0x0000000426007220 */ /* 0x044fe20000400000 */
[C---:B------:R-:W-:Y:S01]  /*6d50*/  FMUL R2, R38.reuse, R5 ;  /* 0x0000000526027220 */ /* 0x040fe20000400000 */
[C---:B-1----:R-:W-:Y:S01]  /*6d60*/  FMUL R3, R38.reuse, R6 ;  /* 0x0000000626037220 */ /* 0x042fe20000400000 */
[C---:B------:R-:W-:Y:S01]  /*6d70*/  FMUL R7, R38.reuse, R7 ;  /* 0x0000000726077220 */ /* 0x040fe20000400000 */
[C---:B------:R-:W-:Y:S01]  /*6d80*/  FFMA R0, R41.reuse, R40, R0 ;  /* 0x0000002829007223 */ /* 0x040fe20000000000 */
[----:B------:R-:W-:Y:S02]  /*6d90*/  HADD2.F32 R40, -RZ, R49.H0_H0 ;  /* 0x20000031ff287230 */ /* 0x000fe40000004100 */
[C---:B------:R-:W-:Y:S01]  /*6da0*/  FFMA R2, R41.reuse, R43, R2 ;  /* 0x0000002b29027223 */ /* 0x040fe20000000002 */
[--C-:B------:R-:W-:Y:S02]  /*6db0*/  HADD2.F32 R43, -RZ, R50.reuse.H0_H0 ;  /* 0x20000032ff2b7230 */ /* 0x100fe40000004100 */
[C---:B------:R-:W-:Y:S01]  /*6dc0*/  FMUL R4, R38.reuse, R8 ;  /* 0x0000000826047220 */ /* 0x040fe20000400000 */
[----:B------:R-:W-:Y:S01]  /*6dd0*/  FMUL R5, R38, R9 ;  /* 0x0000000926057220 */ /* 0x000fe20000400000 */
[C---:B------:R-:W-:Y:S01]  /*6de0*/  FFMA R3, R41.reuse, R40, R3 ;  /* 0x0000002829037223 */ /* 0x040fe20000000003 */
[----:B------:R-:W-:Y:S01]  /*6df0*/  HADD2.F32 R40, -RZ, R50.H1_H1 ;  /* 0x30000032ff287230 */ /* 0x000fe20000004100 */
[----:B------:R-:W-:Y:S01]  /*6e00*/  F2FP.F16.F32.PACK_AB R52, R2, R0 ;  /* 0x000000000234723e */ /* 0x000fe200000000ff */
[C---:B------:R-:W-:Y:S01]  /*6e10*/  FFMA R7, R41.reuse, R42, R7 ;  /* 0x0000002a29077223 */ /* 0x040fe20000000007 */
[C---:B------:R-:W-:Y:S01]  /*6e20*/  FFMA R4, R41.reuse, R43, R4 ;  /* 0x0000002b29047223 */ /* 0x040fe20000000004 */
[C---:B------:R-:W-:Y:S01]  /*6e30*/  FMUL R6, R38.reuse, R10 ;  /* 0x0000000a26067220 */ /* 0x040fe20000400000 */
[----:B------:R-:W-:Y:S02]  /*6e40*/  HADD2.F32 R42, -RZ, R51.H1_H1 ;  /* 0x30000033ff2a7230 */ /* 0x000fe40000004100 */
[----:B------:R-:W-:Y:S01]  /*6e50*/  FFMA R5, R41, R40, R5 ;  /* 0x0000002829057223 */ /* 0x000fe20000000005 */
[----:B------:R-:W-:Y:S01]  /*6e60*/  F2FP.F16.F32.PACK_AB R53, R7, R3 ;  /* 0x000000030735723e */ /* 0x000fe200000000ff */
[----:B------:R-:W-:Y:S01]  /*6e70*/  FFMA R6, R41, R45, R6 ;  /* 0x0000002d29067223 */ /* 0x000fe20000000006 */
[C---:B------:R-:W-:Y:S01]  /*6e80*/  FMUL R11, R38.reuse, R11 ;  /* 0x0000000b260b7220 */ /* 0x040fe20000400000 */
[--C-:B------:R-:W-:Y:S01]  /*6e90*/  HADD2.F32 R40, -RZ, R56.reuse.H0_H0 ;  /* 0x20000038ff287230 */ /* 0x100fe20000004100 */
[----:B------:R-:W-:Y:S01]  /*6ea0*/  F2FP.F16.F32.PACK_AB R54, R5, R4 ;  /* 0x000000040536723e */ /* 0x000fe200000000ff */
[C---:B------:R-:W-:Y:S01]  /*6eb0*/  FMUL R8, R38.reuse, R12 ;  /* 0x0000000c26087220 */ /* 0x040fe20000400000 */
[C---:B------:R-:W-:Y:S01]  /*6ec0*/  FFMA R11, R41.reuse, R42, R11 ;  /* 0x0000002a290b7223 */ /* 0x040fe2000000000b */
[----:B------:R-:W-:Y:S02]  /*6ed0*/  HADD2.F32 R42, -RZ, R56.H1_H1 ;  /* 0x30000038ff2a7230 */ /* 0x000fe40000004100 */
[C---:B------:R-:W-:Y:S01]  /*6ee0*/  FMUL R9, R38.reuse, R13 ;  /* 0x0000000d26097220 */ /* 0x040fe20000400000 */
[--C-:B------:R-:W-:Y:S02]  /*6ef0*/  HADD2.F32 R43, -RZ, R57.reuse.H0_H0 ;  /* 0x20000039ff2b7230 */ /* 0x100fe40000004100 */
[----:B------:R-:W-:Y:S01]  /*6f00*/  FFMA R8, R41, R40, R8 ;  /* 0x0000002829087223 */ /* 0x000fe20000000008 */
[----:B------:R-:W-:Y:S01]  /*6f10*/  F2FP.F16.F32.PACK_AB R55, R11, R6 ;  /* 0x000000060b37723e */ /* 0x000fe200000000ff */
[----:B------:R-:W-:Y:S01]  /*6f20*/  FFMA R9, R41, R42, R9 ;  /* 0x0000002a29097223 */ /* 0x000fe20000000009 */
[C---:B------:R-:W-:Y:S01]  /*6f30*/  FMUL R10, R38.reuse, R14 ;  /* 0x0000000e260a7220 */ /* 0x040fe20000400000 */
[----:B------:R-:W-:Y:S02]  /*6f40*/  HADD2.F32 R40, -RZ, R57.H1_H1 ;  /* 0x30000039ff287230 */ /* 0x000fe40000004100 */
[C---:B------:R-:W-:Y:S01]  /*6f50*/  FMUL R15, R38.reuse, R15 ;  /* 0x0000000f260f7220 */ /* 0x040fe20000400000 */
[----:B------:R1:W-:Y:S01]  /*6f60*/  STS.128 [R116], R52 ;  /* 0x0000003474007388 */ /* 0x0003e20000000c00 */
[----:B------:R-:W-:Y:S01]  /*6f70*/  F2FP.F16.F32.PACK_AB R60, R9, R8 ;  /* 0x00000008093c723e */ /* 0x000fe200000000ff */
[C---:B------:R-:W-:Y:S01]  /*6f80*/  FFMA R10, R41.reuse, R43, R10 ;  /* 0x0000002b290a7223 */ /* 0x040fe2000000000a */
[--C-:B------:R-:W-:Y:S02]  /*6f90*/  HADD2.F32 R43, -RZ, R58.reuse.H0_H0 ;  /* 0x2000003aff2b7230 */ /* 0x100fe40000004100 */
[----:B------:R-:W-:Y:S01]  /*6fa0*/  FFMA R15, R41, R40, R15 ;  /* 0x00000028290f7223 */ /* 0x000fe2000000000f */
[C---:B------:R-:W-:Y:S01]  /*6fb0*/  FMUL R12, R38.reuse, R16 ;  /* 0x00000010260c7220 */ /* 0x040fe20000400000 */
[----:B------:R-:W-:Y:S02]  /*6fc0*/  HADD2.F32 R42, -RZ, R58.H1_H1 ;  /* 0x3000003aff2a7230 */ /* 0x000fe40000004100 */
[C---:B------:R-:W-:Y:S01]  /*6fd0*/  FMUL R13, R38.reuse, R17 ;  /* 0x00000011260d7220 */ /* 0x040fe20000400000 */
[--C-:B------:R-:W-:Y:S01]  /*6fe0*/  HADD2.F32 R45, -RZ, R59.reuse.H0_H0 ;  /* 0x2000003bff2d7230 */ /* 0x100fe20000004100 */
[----:B------:R-:W-:Y:S01]  /*6ff0*/  F2FP.F16.F32.PACK_AB R61, R15, R10 ;  /* 0x0000000a0f3d723e */ /* 0x000fe200000000ff */
[C---:B------:R-:W-:Y:S01]  /*7000*/  FFMA R12, R41.reuse, R43, R12 ;  /* 0x0000002b290c7223 */ /* 0x040fe2000000000c */
[C---:B------:R-:W-:Y:S01]  /*7010*/  FFMA R13, R41.reuse, R42, R13 ;  /* 0x0000002a290d7223 */ /* 0x040fe2000000000d */
[C---:B------:R-:W-:Y:S01]  /*7020*/  FMUL R14, R38.reuse, R18 ;  /* 0x00000012260e7220 */ /* 0x040fe20000400000 */
[----:B------:R-:W-:Y:S02]  /*7030*/  HADD2.F32 R40, -RZ, R59.H1_H1 ;  /* 0x3000003bff287230 */ /* 0x000fe40000004100 */
[C---:B------:R-:W-:Y:S01]  /*7040*/  FMUL R19, R38.reuse, R19 ;  /* 0x0000001326137220 */ /* 0x040fe20000400000 */
[--C-:B------:R-:W-:Y:S02]  /*7050*/  HADD2.F32 R43, -RZ, R64.reuse.H0_H0 ;  /* 0x20000040ff2b7230 */ /* 0x100fe40000004100 */
[C---:B------:R-:W-:Y:S01]  /*7060*/  FFMA R14, R41.reuse, R45, R14 ;  /* 0x0000002d290e7223 */ /* 0x040fe2000000000e */
[C---:B------:R-:W-:Y:S01]  /*7070*/  FMUL R16, R38.reuse, R20 ;  /* 0x0000001426107220 */ /* 0x040fe20000400000 */
[C---:B------:R-:W-:Y:S01]  /*7080*/  FFMA R19, R41.reuse, R40, R19 ;  /* 0x0000002829137223 */ /* 0x040fe20000000013 */
[----:B------:R-:W-:Y:S02]  /*7090*/  HADD2.F32 R40, -RZ, R64.H1_H1 ;  /* 0x30000040ff287230 */ /* 0x000fe40000004100 */
[C---:B------:R-:W-:Y:S01]  /*70a0*/  FMUL R17, R38.reuse, R21 ;  /* 0x0000001526117220 */ /* 0x040fe20000400000 */
[--C-:B------:R-:W-:Y:S02]  /*70b0*/  HADD2.F32 R45, -RZ, R65.reuse.H0_H0 ;  /* 0x20000041ff2d7230 */ /* 0x100fe40000004100 */
[C---:B------:R-:W-:Y:S01]  /*70c0*/  FMUL R18, R38.reuse, R22 ;  /* 0x0000001626127220 */ /* 0x040fe20000400000 */
[----:B------:R-:W-:Y:S02]  /*70d0*/  HADD2.F32 R42, -RZ, R65.H1_H1 ;  /* 0x30000041ff2a7230 */ /* 0x000fe40000004100 */
[C---:B------:R-:W-:Y:S01]  /*70e0*/  FMUL R23, R38.reuse, R23 ;  /* 0x0000001726177220 */ /* 0x040fe20000400000 */
[C---:B------:R-:W-:Y:S01]  /*70f0*/  FFMA R16, R41.reuse, R43, R16 ;  /* 0x0000002b29107223 */ /* 0x040fe20000000010 */
[C---:B------:R-:W-:Y:S01]  /*7100*/  FFMA R17, R41.reuse, R40, R17 ;  /* 0x0000002829117223 */ /* 0x040fe20000000011 */
[C---:B------:R-:W-:Y:S01]  /*7110*/  FFMA R18, R41.reuse, R45, R18 ;  /* 0x0000002d29127223 */ /* 0x040fe20000000012 */
[C---:B------:R-:W-:Y:S01]  /*7120*/  FFMA R23, R41.reuse, R42, R23 ;  /* 0x0000002a29177223 */ /* 0x040fe20000000017 */
[--C-:B------:R-:W-:Y:S02]  /*7130*/  HADD2.F32 R40, -RZ, R66.reuse.H0_H0 ;  /* 0x20000042ff287230 */ /* 0x100fe40000004100 */
[C---:B------:R-:W-:Y:S01]  /*7140*/  FMUL R20, R38.reuse, R24 ;  /* 0x0000001826147220 */ /* 0x040fe20000400000 */
[----:B------:R-:W-:Y:S02]  /*7150*/  HADD2.F32 R42, -RZ, R66.H1_H1 ;  /* 0x30000042ff2a7230 */ /* 0x000fe40000004100 */
[C---:B------:R-:W-:Y:S01]  /*7160*/  FMUL R21, R38.reuse, R25 ;  /* 0x0000001926157220 */ /* 0x040fe20000400000 */
[--C-:B------:R-:W-:Y:S02]  /*7170*/  HADD2.F32 R43, -RZ, R67.reuse.H0_H0 ;  /* 0x20000043ff2b7230 */ /* 0x100fe40000004100 */
[C---:B------:R-:W-:Y:S01]  /*7180*/  FMUL R22, R38.reuse, R26 ;  /* 0x0000001a26167220 */ /* 0x040fe20000400000 */
[C---:B------:R-:W-:Y:S01]  /*7190*/  FFMA R20, R41.reuse, R40, R20 ;  /* 0x0000002829147223 */ /* 0x040fe20000000014 */
[C---:B------:R-:W-:Y:S01]  /*71a0*/  FFMA R21, R41.reuse, R42, R21 ;  /* 0x0000002a29157223 */ /* 0x040fe20000000015 */
[----:B------:R-:W-:Y:S02]  /*71b0*/  HADD2.F32 R40, -RZ, R67.H1_H1 ;  /* 0x30000043ff287230 */ /* 0x000fe40000004100 */
[----:B------:R-:W-:Y:S01]  /*71c0*/  FFMA R22, R41, R43, R22 ;  /* 0x0000002b29167223 */ /* 0x000fe20000000016 */
[C---:B------:R-:W-:Y:S01]  /*71d0*/  FMUL R27, R38.reuse, R27 ;  /* 0x0000001b261b7220 */ /* 0x040fe20000400000 */
[--C-:B------:R-:W-:Y:S02]  /*71e0*/  HADD2.F32 R43, -RZ, R72.reuse.H0_H0 ;  /* 0x20000048ff2b7230 */ /* 0x100fe40000004100 */
[C---:B------:R-:W-:Y:S01]  /*71f0*/  FMUL R24, R38.reuse, R28 ;  /* 0x0000001c26187220 */ /* 0x040fe20000400000 */
[----:B------:R-:W-:Y:S02]  /*7200*/  HADD2.F32 R42, -RZ, R72.H1_H1 ;  /* 0x30000048ff2a7230 */ /* 0x000fe40000004100 */
[C---:B------:R-:W-:Y:S01]  /*7210*/  FMUL R25, R38.reuse, R29 ;  /* 0x0000001d26197220 */ /* 0x040fe20000400000 */
[--C-:B------:R-:W-:Y:S01]  /*7220*/  HADD2.F32 R45, -RZ, R73.reuse.H0_H0 ;  /* 0x20000049ff2d7230 */ /* 0x100fe20000004100 */
[----:B------:R-:W-:Y:S01]  /*7230*/  F2FP.F16.F32.PACK_AB R62, R13, R12 ;  /* 0x0000000c0d3e723e */ /* 0x000fe200000000ff */
[C---:B------:R-:W-:Y:S01]  /*7240*/  FMUL R26, R38.reuse, R30 ;  /* 0x0000001e261a7220 */ /* 0x040fe20000400000 */
[----:B------:R-:W-:Y:S01]  /*7250*/  F2FP.F16.F32.PACK_AB R63, R19, R14 ;  /* 0x0000000e133f723e */ /* 0x000fe200000000ff */
[C---:B------:R-:W-:Y:S01]  /*7260*/  FFMA R27, R41.reuse, R40, R27 ;  /* 0x00000028291b7223 */ /* 0x040fe2000000001b */
[C---:B------:R-:W-:Y:S01]  /*7270*/  FFMA R24, R41.reuse, R43, R24 ;  /* 0x0000002b29187223 */ /* 0x040fe20000000018 */
[----:B------:R-:W-:Y:S02]  /*7280*/  HADD2.F32 R40, -RZ, R73.H1_H1 ;  /* 0x30000049ff287230 */ /* 0x000fe40000004100 */
[C---:B------:R-:W-:Y:S01]  /*7290*/  FFMA R25, R41.reuse, R42, R25 ;  /* 0x0000002a29197223 */ /* 0x040fe20000000019 */
[----:B------:R1:W-:Y:S01]  /*72a0*/  STS.128 [R115+0x10], R60 ;  /* 0x0000103c73007388 */ /* 0x0003e20000000c00 */
[C---:B------:R-:W-:Y:S01]  /*72b0*/  FMUL R31, R38.reuse, R31 ;  /* 0x0000001f261f7220 */ /* 0x040fe20000400000 */
[--C-:B------:R-:W-:Y:S02]  /*72c0*/  HADD2.F32 R43, -RZ, R74.reuse.H0_H0 ;  /* 0x2000004aff2b7230 */ /* 0x100fe40000004100 */
[C---:B------:R-:W-:Y:S01]  /*72d0*/  FFMA R26, R41.reuse, R45, R26 ;  /* 0x0000002d291a7223 */ /* 0x040fe2000000001a */
[C---:B------:R-:W-:Y:S01]  /*72e0*/  FMUL R28, R38.reuse, R32 ;  /* 0x00000020261c7220 */ /* 0x040fe20000400000 */
[----:B------:R-:W-:Y:S02]  /*72f0*/  HADD2.F32 R42, -RZ, R74.H1_H1 ;  /* 0x3000004aff2a7230 */ /* 0x000fe40000004100 */
[C---:B------:R-:W-:Y:S01]  /*7300*/  FMUL R29, R38.reuse, R33 ;  /* 0x00000021261d7220 */ /* 0x040fe20000400000 */
[----:B------:R-:W-:Y:S02]  /*7310*/  HADD2.F32 R45, -RZ, R75.H0_H0 ;  /* 0x2000004bff2d7230 */ /* 0x000fe40000004100 */
[C---:B------:R-:W-:Y:S01]  /*7320*/  FMUL R30, R38.reuse, R34 ;  /* 0x00000022261e7220 */ /* 0x040fe20000400000 */
[----:B------:R-:W-:Y:S01]  /*7330*/  FFMA R31, R41, R40, R31 ;  /* 0x00000028291f7223 */ /* 0x000fe2000000001f */
[----:B------:R-:W-:Y:S01]  /*7340*/  FMUL R35, R38, R35 ;  /* 0x0000002326237220 */ /* 0x000fe20000400000 */
[----:B------:R-:W-:Y:S01]  /*7350*/  F2FP.F16.F32.PACK_AB R68, R17, R16 ;  /* 0x000000101144723e */ /* 0x000fe200000000ff */
[----:B------:R-:W-:Y:S01]  /*7360*/  FFMA R28, R41, R43, R28 ;  /* 0x0000002b291c7223 */ /* 0x000fe2000000001c */
[----:B------:R-:W-:Y:S01]  /*7370*/  F2FP.F16.F32.PACK_AB R69, R23, R18 ;  /* 0x000000121745723e */ /* 0x000fe200000000ff */
[----:B------:R-:W-:Y:S01]  /*7380*/  FFMA R29, R41, R42, R29 ;  /* 0x0000002a291d7223 */ /* 0x000fe2000000001d */
[----:B------:R-:W-:Y:S01]  /*7390*/  F2FP.F16.F32.PACK_AB R70, R21, R20 ;  /* 0x000000141546723e */ /* 0x000fe200000000ff */
[----:B------:R-:W-:Y:S01]  /*73a0*/  FFMA R30, R41, R45, R30 ;  /* 0x0000002d291e7223 */ /* 0x000fe2000000001e */
[----:B------:R-:W-:Y:S01]  /*73b0*/  F2FP.F16.F32.PACK_AB R71, R27, R22 ;  /* 0x000000161b47723e */ /* 0x000fe200000000ff */
[----:B------:R-:W-:Y:S01]  /*73c0*/  FFMA R35, R41, R44, R35 ;  /* 0x0000002c29237223 */ /* 0x000fe20000000023 */
[----:B------:R-:W-:Y:S02]  /*73d0*/  F2FP.F16.F32.PACK_AB R80, R25, R24 ;  /* 0x000000181950723e */ /* 0x000fe400000000ff */
[----:B------:R-:W-:Y:S01]  /*73e0*/  F2FP.F16.F32.PACK_AB R81, R31, R26 ;  /* 0x0000001a1f51723e */ /* 0x000fe200000000ff */
[----:B------:R1:W-:Y:S01]  /*73f0*/  STS.128 [R114+0x20], R68 ;  /* 0x0000204472007388 */ /* 0x0003e20000000c00 */
[----:B------:R-:W-:Y:S02]  /*7400*/  F2FP.F16.F32.PACK_AB R82, R29, R28 ;  /* 0x0000001c1d52723e */ /* 0x000fe400000000ff */
[----:B------:R-:W-:Y:S05]  /*7410*/  F2FP.F16.F32.PACK_AB R83, R35, R30 ;  /* 0x0000001e2353723e */ /* 0x000fea00000000ff */
[----:B------:R1:W-:Y:S01]  /*7420*/  STS.128 [R103+0x10], R80 ;  /* 0x0000105067007388 */ /* 0x0003e20000000c00 */
[----:B------:R-:W-:Y:S01]  /*7430*/  @!PT LDS RZ, [RZ] ;  /* 0x00000000fffff984 */ /* 0x000fe20000000800 */
[----:B------:R-:W-:Y:S01]  /*7440*/  @!PT LDS RZ, [RZ] ;  /* 0x00000000fffff984 */ /* 0x000fe20000000800 */
[----:B------:R-:W-:Y:S01]  /*7450*/  @!PT LDS RZ, [RZ] ;  /* 0x00000000fffff984 */ /* 0x000fe20000000800 */
[----:B------:R-:W-:Y:S01]  /*7460*/  @!PT LDS RZ, [RZ] ;  /* 0x00000000fffff984 */ /* 0x000fe20000000800 */
[----:B------:R2:W-:Y:S07]  /*7470*/  MEMBAR.ALL.CTA ;  /* 0x0000000000007992 */ /* 0x0005ee0000008000 */
[----:B--2---:R-:W2:Y:S02]  /*7480*/  FENCE.VIEW.ASYNC.S ;  /* 0x00000000000073c6 */ /* 0x004ea40000000000 */
[----:B--2---:R-:W-:Y:S06]  /*7490*/  BAR.SYNC.DEFER_BLOCKING 0x1, 0x80 ;  /* 0x0042000000007b1d */ /* 0x004fec0000010000 */
[----:B------:R-:W-:Y:S05]  /*74a0*/  @P0 BRA `(.L_x_100) ;  /* 0x00000000002c0947 */ /* 0x000fea0003800000 */
[----:B------:R-:W2:Y:S01]  /*74b0*/  LDCU.64 UR6, c[0x0][0x348] ;  /* 0x00006900ff0677ac */ /* 0x000ea20008000a00 */
[----:B------:R-:W-:Y:S02]  /*74c0*/  R2UR UR5, R118 ;  /* 0x00000000760572ca */ /* 0x000fe400000e0000 */
[----:B------:R-:W-:Y:S02]  /*74d0*/  R2UR UR42, R111 ;  /* 0x000000006f2a72ca */ /* 0x000fe400000e0000 */
[----:B------:R-:W-:Y:S02]  /*74e0*/  R2UR UR43, R110 ;  /* 0x000000006e2b72ca */ /* 0x000fe400000e0000 */
[----:B------:R-:W-:Y:S02]  /*74f0*/  R2UR UR44, R108 ;  /* 0x000000006c2c72ca */ /* 0x000fe400000e0000 */
[----:B------:R-:W-:Y:S05]  /*7500*/  R2UR UR45, R109 ;  /* 0x000000006d2d72ca */ /* 0x000fea00000e0000 */
[----:B------:R-:W-:Y:S02]  /*7510*/  UIADD3 UR40, UPT, UPT, UR49, 0x200, UR5 ;  /* 0x0000020031287890 */ /* 0x000fe4000fffe005 */
[----:B--2---:R-:W-:Y:S04]  /*7520*/  UIADD3 UR4, UP0, UPT, UR6, 0x780, URZ ;  /* 0x0000078006047890 */ /* 0x004fe8000ff1e0ff */
[----:B------:R-:W-:Y:S09]  /*7530*/  UIADD3.X UR5, UPT, UPT, URZ, UR7, URZ, UP0, !UPT ;  /* 0x00000007ff057290 */ /* 0x000ff200087fe4ff */
[----:B------:R2:W-:Y:S02]  /*7540*/  UTMASTG.5D.IM2COL [UR40], [UR4] ;  /* 0x00000028040073b5 */ /* 0x0005e40008060000 */
[----:B--2---:R0:W-:Y:S02]  /*7550*/  UTMACMDFLUSH ;  /* 0x00000000000079b7 */ /* 0x0041e40000000000 */
.L_x_100:
[----:B------:R-:W-:Y:S05]  /*7560*/  BSYNC.RECONVERGENT B0 ;  /* 0x0000000000007941 */ /* 0x000fea0003800200 */
.L_x_99:
[----:B------:R-:W-:Y:S01]  /*7570*/  R2UR UR40, R46 ;  /* 0x000000002e2872ca */ /* 0x000fe200000e0000 */
[----:B------:R-:W-:Y:S11]  /*7580*/  BSSY.RECONVERGENT B0, `(.L_x_101) ;  /* 0x0000006000007945 */ /* 0x000ff60003800200 */
[----:B------:R-:W-:Y:S01]  /*7590*/  @!UPT UIADD3 URZ, UPT, UPT, URZ, URZ, URZ ;  /* 0x000000fffffff290 */ /* 0x000fe2000fffe0ff */
[----:B------:R-:W-:Y:S04]  /*75a0*/  UISETP.NE.AND UP0, UPT, UR40, 0x3, UPT ;  /* 0x000000032800788c */ /* 0x000fe8000bf05270 */
[----:B------:R-:W-:Y:S01]  /*75b0*/  USEL UR42, UR40, URZ, UP0 ;  /* 0x000000ff282a7287 */ /* 0x000fe20008000000 */
[----:B------:R-:W-:Y:S11]  /*75c0*/  @P0 BRA `(.L_x_102) ;  /* 0x0000000000040947 */ /* 0x000ff60003800000 */
[----:B------:R-:W-:Y:S04]  /*75d0*/  DEPBAR.LE SB0, 0x1 ;  /* 0x000080400000791a */ /* 0x000fe80000000000 */
.L_x_102:
[----:B------:R-:W-:Y:S05]  /*75e0*/  BSYNC.RECONVERGENT B0 ;  /* 0x0000000000007941 */ /* 0x000fea0003800200 */
.L_x_101:
[----:B------:R-:W-:Y:S01]  /*75f0*/  BAR.SYNC.DEFER_BLOCKING 0x1, 0x80 ;  /* 0x0042000000007b1d */ /* 0x000fe20000010000 */
[----:B------:R-:W-:Y:S01]  /*7600*/  ISETP.NE.AND P1, PT, R113, RZ, PT ;  /* 0x000000ff7100720c */ /* 0x000fe20003f25270 */
[----:B------:R-:W-:Y:S01]  /*7610*/  UISETP.NE.AND UP0, UPT, UR51, URZ, UPT ;  /* 0x000000ff3300728c */ /* 0x000fe2000bf05270 */
[----:B------:R-:W-:Y:S11]  /*7620*/  LEA R3, R120, UR49, 0x3 ;  /* 0x0000003178037c11 */ /* 0x000ff6000f8e18ff */
[----:B------:R-:W-:Y:S01]  /*7630*/  @P1 SHF.L.U32 R4, R47, 0x1f, RZ ;  /* 0x0000001f2f041819 */ /* 0x000fe200000006ff */
[----:B------:R-:W-:Y:S06]  /*7640*/  BRA.U !UP0, `(.L_x_103) ;  /* 0x0000000108287547 */ /* 0x000fec000b800000 */
[----:B------:R-:W2:Y:S01]  /*7650*/  S2R R0, SR_CgaCtaId ;  /* 0x0000000000007919 */ /* 0x000ea20000008800 */
[----:B------:R-:W-:Y:S05]  /*7660*/  IMAD.U32 R2, RZ, RZ, UR52 ;  /* 0x00000034ff027e24 */ /* 0x000fea000f8e00ff */
[C---:B------:R-:W-:Y:S01]  /*7670*/  @P1 LEA R5, R2.reuse, UR49, 0x3 ;  /* 0x0000003102051c11 */ /* 0x040fe2000f8e18ff */
[----:B------:R-:W-:Y:S04]  /*7680*/  VIADD R2, R2, 0x1 ;  /* 0x0000000102027836 */ /* 0x000fe80000000000 */
[----:B------:R-:W-:Y:S01]  /*7690*/  @P1 VIADD R5, R5, 0x118 ;  /* 0x0000011805051836 */ /* 0x000fe20000000000 */
[C---:B------:R-:W-:Y:S04]  /*76a0*/  ISETP.NE.AND P0, PT, R2.reuse, 0x3, PT ;  /* 0x000000030200780c */ /* 0x040fe80003f05270 */
[----:B------:R-:W-:Y:S04]  /*76b0*/  SEL R2, R2, RZ, P0 ;  /* 0x000000ff02027207 */ /* 0x000fe80000000000 */
[----:B------:R-:W-:Y:S02]  /*76c0*/  R2UR UR52, R2 ;  /* 0x00000000023472ca */ /* 0x000fe400000e0000 */
[----:B--2---:R-:W-:Y:S04]  /*76d0*/  @P1 PRMT R0, R0, 0x654, R5 ;  /* 0x0000065400001816 */ /* 0x004fe80000000005 */
[----:B------:R2:W-:Y:S09]  /*76e0*/  @P1 SYNCS.ARRIVE.TRANS64.RED.A1T0 RZ, [R0+URZ], RZ ;  /* 0x000000ff00ff19a7 */ /* 0x0005f200081004ff */
.L_x_103:
[----:B------:R-:W3:Y:S01]  /*76f0*/  @P1 SYNCS.PHASECHK.TRANS64.TRYWAIT P0, [R3+URZ+0x100], R4 ;  /* 0x00010004030015a7 */ /* 0x000ee200080011ff */
[----:B------:R-:W-:Y:S01]  /*7700*/  BSSY B1, `(.L_x_104) ;  /* 0x0000015000017945 */ /* 0x000fe20003800000 */
[----:B---3--:R-:W-:Y:S03]  /*7710*/  @P1 SEL R117, RZ, 0x1, !P0 ;  /* 0x00000001ff751807 */ /* 0x008fe60004000000 */
[----:B------:R-:W-:Y:S05]  /*7720*/  @!P1 BRA `(.L_x_105) ;  /* 0x0000000000489947 */ /* 0x000fea0003800000 */
[----:B------:R-:W-:Y:S01]  /*7730*/  ISETP.NE.AND P1, PT, R119, RZ, PT ;  /* 0x000000ff7700720c */ /* 0x000fe20003f25270 */
[----:B------:R-:W-:Y:S01]  /*7740*/  BSSY B0, `(.L_x_106) ;  /* 0x000000a000007945 */ /* 0x000fe20003800000 */
[----:B------:R-:W-:Y:S11]  /*7750*/  ISETP.NE.AND P0, PT, R117, RZ, PT ;  /* 0x000000ff7500720c */ /* 0x000ff60003f05270 */
[----:B------:R-:W-:Y:S04]  /*7760*/  @P1 IMAD R120, R120, 0x2000, R107 ;  /* 0x0000200078781824 */ /* 0x000fe800078e026b */
[----:B------:R-:W-:Y:S01]  /*7770*/  @P1 IMAD.IADD R5, R101, 0x1, R120 ;  /* 0x0000000165051824 */ /* 0x000fe200078e0278 */
[----:B------:R-:W-:Y:S03]  /*7780*/  @P1 IADD3 R2, PT, PT, R100, R120, RZ ;  /* 0x0000007864021210 */ /* 0x000fe60007ffe0ff */
[----:B--2---:R-:W-:Y:S01]  /*7790*/  @P1 IMAD.IADD R0, R106, 0x1, R5 ;  /* 0x000000016a001824 */ /* 0x004fe200078e0205 */
[----:B------:R-:W-:Y:S06]  /*77a0*/  @P0 BRA `(.L_x_107) ;  /* 0x00000000000c0947 */ /* 0x000fec0003800000 */
[----:B------:R-:W-:Y:S04]  /*77b0*/  SHF.L.U32 R4, R47, 0x1f, RZ ;  /* 0x0000001f2f047819 */ /* 0x000fe800000006ff */
[----:B------:R-:W2:Y:S02]  /*77c0*/  SYNCS.PHASECHK.TRANS64.TRYWAIT P0, [R3+URZ+0x100], R4 ;  /* 0x00010004030075a7 */ /* 0x000ea400080011ff */
[----:B--2---:R-:W-:Y:S05]  /*77d0*/  @!P0 BRA `(.L_x_108) ;  /* 0x0000001c00088947 */ /* 0x004fea0003800000 */
.L_x_107:
[----:B------:R-:W-:Y:S05]  /*77e0*/  BSYNC B0 ;  /* 0x0000000000007941 */ /* 0x000fea0003800000 */
.L_x_106:
[----:B------:R-:W-:Y:S11]  /*77f0*/  ISETP.NE.AND P0, PT, R119, RZ, PT ;  /* 0x000000ff7700720c */ /* 0x000ff60003f05270 */
[----:B------:R-:W-:Y:S02]  /*7800*/  @!UPT UIADD3 URZ, UPT, UPT, URZ, URZ, URZ ;  /* 0x000000fffffff290 */ /* 0x000fe4000fffe0ff */
[----:B------:R3:W4:Y:S04]  /*7810*/  @P0 LDS.128 R48, [R120] ;  /* 0x0000000078300984 */ /* 0x0007280000000c00 */
[----:B------:R3:W1:Y:S04]  /*7820*/  @P0 LDS.128 R64, [R2+0x20] ;  /* 0x0000200002400984 */ /* 0x0006680000000c00 */
[----:B------:R3:W1:Y:S04]  /*7830*/  @P0 LDS.128 R56, [R5+0x10] ;  /* 0x0000100005380984 */ /* 0x0006680000000c00 */
[----:B------:R3:W1:Y:S02]  /*7840*/  @P0 LDS.128 R72, [R0+0x10] ;  /* 0x0000100000480984 */ /* 0x0006640000000c00 */
.L_x_105:
[----:B------:R-:W-:Y:S05]  /*7850*/  BSYNC B1 ;  /* 0x0000000000017941 */ /* 0x000fea0003800000 */
.L_x_104:
[----:B--23--:R-:W-:Y:S05]  /*7860*/  VIADD R0, R39, 0x20 ;  /* 0x0000002027007836 */ /* 0x00cfea0000000000 */
[----:B------:R-:W-:Y:S04]  /*7870*/  SHF.R.U32.HI R0, RZ, 0x15, R0 ;  /* 0x00000015ff007819 */ /* 0x000fe80000011600 */
[----:B------:R-:W-:Y:S11]  /*7880*/  LOP3.LUT P0, RZ, R0, 0x3, R91, 0x48, !PT ;  /* 0x0000000300ff7812 */ /* 0x000ff6000780485b */
[----:B------:R-:W-:Y:S02]  /*7890*/  @!UPT UIADD3 URZ, UPT, UPT, URZ, URZ, URZ ;  /* 0x000000fffffff290 */ /* 0x000fe4000fffe0ff */
[----:B------:R-:W-:Y:S05]  /*78a0*/  @!P0 BRA `(.L_x_109) ;  /* 0x0000000000408947 */ /* 0x000fea0003800000 */
[----:B------:R-:W2:Y:S01]  /*78b0*/  LDCU.64 UR8, c[0x4][0x70] ;  /* 0x01000e00ff0877ac */ /* 0x000ea20008000a00 */
[----:B------:R-:W-:Y:S01]  /*78c0*/  MOV R3, 0x0 ;  /* 0x0000000000037802 */ /* 0x000fe20000000f00 */
[----:B------:R-:W-:Y:S02]  /*78d0*/  HFMA2 R12, -RZ, RZ, 0, 5.9604644775390625e-08 ;  /* 0x00000001ff0c7431 */ /* 0x000fe400000001ff */
[----:B------:R-:W-:Y:S02]  /*78e0*/  IMAD.MOV.U32 R8, RZ, RZ, 0x192 ;  /* 0x00000192ff087424 */ /* 0x000fe400078e00ff */
[----:B------:R-:W-:Y:S01]  /*78f0*/  IMAD.MOV.U32 R13, RZ, RZ, RZ ;  /* 0x000000ffff0d7224 */ /* 0x000fe200078e00ff */
[----:B------:R-:W3:Y:S01]  /*7900*/  LDCU.64 UR6, c[0x4][0x78] ;  /* 0x01000f00ff0677ac */ /* 0x000ee20008000a00 */
[----:B------:R-:W1:Y:S01]  /*7910*/  LDC.64 R2, c[0x4][R3] ;  /* 0x0100000003027b82 */ /* 0x000e620000000a00 */
[----:B------:R-:W5:Y:S01]  /*7920*/  LDCU.64 UR4, c[0x4][0x10] ;  /* 0x01000200ff0477ac */ /* 0x000f620008000a00 */
[----:B--2---:R-:W-:Y:S01]  /*7930*/  MOV R5, UR9 ;  /* 0x0000000900057c02 */ /* 0x004fe20008000f00 */
[----:B------:R-:W-:Y:S01]  /*7940*/  IMAD.U32 R4, RZ, RZ, UR8 ;  /* 0x00000008ff047e24 */ /* 0x000fe2000f8e00ff */
[----:B---3--:R-:W-:Y:S01]  /*7950*/  MOV R7, UR7 ;  /* 0x0000000700077c02 */ /* 0x008fe20008000f00 */
[----:B------:R-:W-:Y:S01]  /*7960*/  IMAD.U32 R6, RZ, RZ, UR6 ;  /* 0x00000006ff067e24 */ /* 0x000fe2000f8e00ff */
[----:B-----5:R-:W-:Y:S01]  /*7970*/  MOV R11, UR5 ;  /* 0x00000005000b7c02 */ /* 0x020fe20008000f00 */
[----:B------:R-:W-:Y:S02]  /*7980*/  IMAD.U32 R10, RZ, RZ, UR4 ;  /* 0x00000004ff0a7e24 */ /* 0x000fe4000f8e00ff */
[----:B------:R-:W-:Y:S07]  /*7990*/  LEPC R20, `(.L_x_109) ;  /* 0x000000001014794e */ /* 0x000fee0000000000 */
[----:B-1--4-:R-:W-:Y:S05]  /*79a0*/  CALL.ABS.NOINC R2 ;  /* 0x0000000002007343 */ /* 0x012fea0003c00000 */
.L_x_109:
[----:B------:R-:W-:Y:S01]  /*79b0*/  ISETP.NE.AND P0, PT, R89, RZ, PT ;  /* 0x000000ff5900720c */ /* 0x000fe20003f05270 */
[----:B------:R-:W-:Y:S05]  /*79c0*/  WARPSYNC.ALL ;  /* 0x0000000000007948 */ /* 0x000fea0003800000 */
[----:B------:R-:W-:Y:S01]  /*79d0*/  R2UR UR4, R39 ;  /* 0x00000000270472ca */ /* 0x000fe200000e0000 */
[----:B------:R-:W2:Y:S01]  /*79e0*/  S2UR UR6, SR_CgaCtaId ;  /* 0x00000000000679c3 */ /* 0x000ea20000008800 */
[----:B------:R-:W-:Y:S01]  /*79f0*/  R2UR UR5, R102 ;  /* 0x00000000660572ca */ /* 0x000fe200000e0000 */
[--C-:B----4-:R-:W-:Y:S01]  /*7a00*/  HADD2.F32 R40, -RZ, R48.reuse.H0_H0 ;  /* 0x20000030ff287230 */ /* 0x110fe20000004100 */
[----:B------:R-:W-:Y:S01]  /*7a10*/  BSSY.RECONVERGENT B0, `(.L_x_110) ;  /* 0x0000091000007945 */ /* 0x000fe20003800200 */
[----:B------:R-:W-:Y:S02]  /*7a20*/  HADD2.F32 R42, -RZ, R48.H1_H1 ;  /* 0x30000030ff2a7230 */ /* 0x000fe40000004100 */
[--C-:B------:R-:W-:Y:S02]  /*7a30*/  HADD2.F32 R43, -RZ, R49.reuse.H0_H0 ;  /* 0x20000031ff2b7230 */ /* 0x100fe40000004100 */
[----:B------:R-:W-:Y:S02]  /*7a40*/  HADD2.F32 R44, -RZ, R49.H1_H1 ;  /* 0x30000031ff2c7230 */ /* 0x000fe40000004100 */
[--C-:B------:R-:W-:Y:S02]  /*7a50*/  HADD2.F32 R45, -RZ, R50.reuse.H0_H0 ;  /* 0x20000032ff2d7230 */ /* 0x100fe40000004100 */
[----:B------:R-:W3:Y:S01]  /*7a60*/  LDTM.x32 R4, tmem[UR4+0x20] ;  /* 0x00002004000479ee */ /* 0x000ee200082c0000 */
[----:B------:R-:W-:Y:S01]  /*7a70*/  NOP ;  /* 0x0000000000007918 */ /* 0x000fe20000000000 */
[----:B------:R-:W-:Y:S01]  /*7a80*/  USHF.L.U32 UR4, UR42, 0xd, URZ ;  /* 0x0000000d2a047899 */ /* 0x000fe200080006ff */
[----:B------:R-:W-:Y:S01]  /*7a90*/  HADD2.F32 R46, -RZ, R50.H1_H1 ;  /* 0x30000032ff2e7230 */ /* 0x000fe20000004100 */
[----:B------:R-:W-:Y:S01]  /*7aa0*/  UIADD3 UR5, UPT, UPT, UR5, 0x160, URZ ;  /* 0x0000016005057890 */ /* 0x000fe2000fffe0ff */
[--C-:B------:R-:W-:Y:S02]  /*7ab0*/  HADD2.F32 R47, -RZ, R51.reuse.H0_H0 ;  /* 0x20000033ff2f7230 */ /* 0x100fe40000004100 */
[----:B------:R-:W-:Y:S01]  /*7ac0*/  HADD2.F32 R49, -RZ, R51.H1_H1 ;  /* 0x30000033ff317230 */ /* 0x000fe20000004100 */
[----:B-1----:R-:W-:Y:S01]  /*7ad0*/  IADD3 R114, PT, PT, R107, UR4, RZ ;  /* 0x000000046b727c10 */ /* 0x002fe2000fffe0ff */
[--C-:B------:R-:W-:Y:S02]  /*7ae0*/  HADD2.F32 R48, -RZ, R56.reuse.H0_H0 ;  /* 0x20000038ff307230 */ /* 0x100fe40000004100 */
[----:B------:R-:W-:Y:S01]  /*7af0*/  HADD2.F32 R51, -RZ, R56.H1_H1 ;  /* 0x30000038ff337230 */ /* 0x000fe20000004100 */
[-C--:B------:R-:W-:Y:S01]  /*7b00*/  IADD3 R115, PT, PT, R101, R114.reuse, RZ ;  /* 0x0000007265737210 */ /* 0x080fe20007ffe0ff */
[--C-:B------:R-:W-:Y:S01]  /*7b10*/  HADD2.F32 R50, -RZ, R57.reuse.H0_H0 ;  /* 0x20000039ff327230 */ /* 0x100fe20000004100 */
[----:B------:R-:W-:Y:S01]  /*7b20*/  IADD3 R114, PT, PT, R100, R114, RZ ;  /* 0x0000007264727210 */ /* 0x000fe20007ffe0ff */
[----:B------:R-:W-:Y:S01]  /*7b30*/  HADD2.F32 R52, -RZ, R57.H1_H1 ;  /* 0x30000039ff347230 */ /* 0x000fe20000004100 */
[----:B------:R-:W-:Y:S01]  /*7b40*/  IADD3 R124, PT, PT, R106, R115, RZ ;  /* 0x000000736a7c7210 */ /* 0x000fe20007ffe0ff */
[--C-:B------:R-:W-:Y:S02]  /*7b50*/  HADD2.F32 R53, -RZ, R58.reuse.H0_H0 ;  /* 0x2000003aff357230 */ /* 0x100fe40000004100 */
[----:B------:R-:W-:Y:S02]  /*7b60*/  HADD2.F32 R54, -RZ, R58.H1_H1 ;  /* 0x3000003aff367230 */ /* 0x000fe40000004100 */
[--C-:B------:R-:W-:Y:S02]  /*7b70*/  HADD2.F32 R55, -RZ, R59.reuse.H0_H0 ;  /* 0x2000003bff377230 */ /* 0x100fe40000004100 */
[----:B------:R-:W-:Y:S01]  /*7b80*/  HADD2.F32 R56, -RZ, R59.H1_H1 ;  /* 0x3000003bff387230 */ /* 0x000fe20000004100 */
[----:B--2---:R-:W-:Y:S01]  /*7b90*/  UPRMT UR5, UR6, 0x654, UR5 ;  /* 0x0000065406057896 */ /* 0x004fe20008000005 */
[C---:B---3--:R-:W-:Y:S01]  /*7ba0*/  FMUL R4, R38.reuse, R4 ;  /* 0x0000000426047220 */ /* 0x048fe20000400000 */
[C---:B------:R-:W-:Y:S01]  /*7bb0*/  FMUL R5, R38.reuse, R5 ;  /* 0x0000000526057220 */ /* 0x040fe20000400000 */
[C---:B------:R-:W-:Y:S01]  /*7bc0*/  FMUL R6, R38.reuse, R6 ;  /* 0x0000000626067220 */ /* 0x040fe20000400000 */
[C---:B------:R-:W-:Y:S01]  /*7bd0*/  FMUL R7, R38.reuse, R7 ;  /* 0x0000000726077220 */ /* 0x040fe20000400000 */
[C---:B------:R-:W-:Y:S01]  /*7be0*/  FFMA R4, R41.reuse, R40, R4 ;  /* 0x0000002829047223 */ /* 0x040fe20000000004 */
[C---:B------:R-:W-:Y:S01]  /*7bf0*/  FFMA R5, R41.reuse, R42, R5 ;  /* 0x0000002a29057223 */ /* 0x040fe20000000005 */
[C---:B------:R-:W-:Y:S01]  /*7c00*/  FFMA R6, R41.reuse, R43, R6 ;  /* 0x0000002b29067223 */ /* 0x040fe20000000006 */
[----:B------:R-:W-:Y:S01]  /*7c10*/  FFMA R7, R41, R44, R7 ;  /* 0x0000002c29077223 */ /* 0x000fe20000000007 */
[----:B------:R-:W-:Y:S01]  /*7c20*/  SYNCS.ARRIVE.TRANS64.RED.A1T0 RZ, [UR5], RZ ;  /* 0x000000ffffff79a7 */ /* 0x000fe20008100405 */
[C---:B------:R-:W-:Y:S01]  /*7c30*/  FMUL R8, R38.reuse, R8 ;  /* 0x0000000826087220 */ /* 0x040fe20000400000 */
[----:B------:R-:W-:Y:S01]  /*7c40*/  F2FP.F16.F32.PACK_AB R80, R5, R4 ;  /* 0x000000040550723e */ /* 0x000fe200000000ff */
[C---:B------:R-:W-:Y:S01]  /*7c50*/  FMUL R9, R38.reuse, R9 ;  /* 0x0000000926097220 */ /* 0x040fe20000400000 */
[----:B------:R-:W-:Y:S01]  /*7c60*/  F2FP.F16.F32.PACK_AB R81, R7, R6 ;  /* 0x000000060751723e */ /* 0x000fe200000000ff */
[C---:B------:R-:W-:Y:S01]  /*7c70*/  FFMA R8, R41.reuse, R45, R8 ;  /* 0x0000002d29087223 */ /* 0x040fe20000000008 */
[C---:B------:R-:W-:Y:S01]  /*7c80*/  FMUL R0, R38.reuse, R10 ;  /* 0x0000000a26007220 */ /* 0x040fe20000400000 */
[C---:B------:R-:W-:Y:S01]  /*7c90*/  FFMA R9, R41.reuse, R46, R9 ;  /* 0x0000002e29097223 */ /* 0x040fe20000000009 */
[C---:B------:R-:W-:Y:S01]  /*7ca0*/  FMUL R2, R38.reuse, R11 ;  /* 0x0000000b26027220 */ /* 0x040fe20000400000 */
[C---:B------:R-:W-:Y:S01]  /*7cb0*/  FMUL R3, R38.reuse, R12 ;  /* 0x0000000c26037220 */ /* 0x040fe20000400000 */
[----:B------:R-:W-:Y:S01]  /*7cc0*/  FFMA R0, R41, R47, R0 ;  /* 0x0000002f29007223 */ /* 0x000fe20000000000 */
[C---:B------:R-:W-:Y:S01]  /*7cd0*/  FMUL R10, R38.reuse, R13 ;  /* 0x0000000d260a7220 */ /* 0x040fe20000400000 */
[----:B------:R-:W-:Y:S01]  /*7ce0*/  F2FP.F16.F32.PACK_AB R82, R9, R8 ;  /* 0x000000080952723e */ /* 0x000fe200000000ff */
[C---:B------:R-:W-:Y:S01]  /*7cf0*/  FFMA R2, R41.reuse, R49, R2 ;  /* 0x0000003129027223 */ /* 0x040fe20000000002 */
[C---:B------:R-:W-:Y:S01]  /*7d00*/  FFMA R3, R41.reuse, R48, R3 ;  /* 0x0000003029037223 */ /* 0x040fe20000000003 */
[C---:B------:R-:W-:Y:S01]  /*7d10*/  FFMA R10, R41.reuse, R51, R10 ;  /* 0x00000033290a7223 */ /* 0x040fe2000000000a */
[C---:B------:R-:W-:Y:S01]  /*7d20*/  FMUL R11, R38.reuse, R14 ;  /* 0x0000000e260b7220 */ /* 0x040fe20000400000 */
[C---:B------:R-:W-:Y:S01]  /*7d30*/  FMUL R15, R38.reuse, R15 ;  /* 0x0000000f260f7220 */ /* 0x040fe20000400000 */
[C---:B------:R-:W-:Y:S01]  /*7d40*/  FMUL R12, R38.reuse, R16 ;  /* 0x00000010260c7220 */ /* 0x040fe20000400000 */
[C---:B------:R-:W-:Y:S01]  /*7d50*/  FMUL R13, R38.reuse, R17 ;  /* 0x00000011260d7220 */ /* 0x040fe20000400000 */
[C---:B------:R-:W-:Y:S01]  /*7d60*/  FFMA R11, R41.reuse, R50, R11 ;  /* 0x00000032290b7223 */ /* 0x040fe2000000000b */
[C---:B------:R-:W-:Y:S01]  /*7d70*/  FMUL R14, R38.reuse, R18 ;  /* 0x00000012260e7220 */ /* 0x040fe20000400000 */
[C---:B------:R-:W-:Y:S01]  /*7d80*/  FFMA R15, R41.reuse, R52, R15 ;  /* 0x00000034290f7223 */ /* 0x040fe2000000000f */
[--C-:B------:R-:W-:Y:S02]  /*7d90*/  HADD2.F32 R57, -RZ, R64.reuse.H0_H0 ;  /* 0x20000040ff397230 */ /* 0x100fe40000004100 */
[----:B------:R-:W-:Y:S01]  /*7da0*/  FMUL R19, R38, R19 ;  /* 0x0000001326137220 */ /* 0x000fe20000400000 */
[----:B------:R-:W-:Y:S01]  /*7db0*/  F2FP.F16.F32.PACK_AB R83, R2, R0 ;  /* 0x000000000253723e */ /* 0x000fe200000000ff */
[C---:B------:R-:W-:Y:S01]  /*7dc0*/  FFMA R12, R41.reuse, R53, R12 ;  /* 0x00000035290c7223 */ /* 0x040fe2000000000c */
[----:B------:R-:W-:Y:S02]  /*7dd0*/  HADD2.F32 R58, -RZ, R64.H1_H1 ;  /* 0x30000040ff3a7230 */ /* 0x000fe40000004100 */
[C---:B------:R-:W-:Y:S01]  /*7de0*/  FMUL R16, R38.reuse, R20 ;  /* 0x0000001426107220 */ /* 0x040fe20000400000 */
[C---:B------:R-:W-:Y:S01]  /*7df0*/  FFMA R13, R41.reuse, R54, R13 ;  /* 0x00000036290d7223 */ /* 0x040fe2000000000d */
[----:B------:R1:W-:Y:S01]  /*7e00*/  STS.128 [R107+UR4], R80 ;  /* 0x000000506b007988 */ /* 0x0003e20008000c04 */
[--C-:B------:R-:W-:Y:S02]  /*7e10*/  HADD2.F32 R59, -RZ, R65.reuse.H0_H0 ;  /* 0x20000041ff3b7230 */ /* 0x100fe40000004100 */
[C---:B------:R-:W-:Y:S01]  /*7e20*/  FMUL R17, R38.reuse, R21 ;  /* 0x0000001526117220 */ /* 0x040fe20000400000 */
[C---:B------:R-:W-:Y:S01]  /*7e30*/  FFMA R14, R41.reuse, R55, R14 ;  /* 0x00000037290e7223 */ /* 0x040fe2000000000e */
[----:B------:R-:W-:Y:S02]  /*7e40*/  HADD2.F32 R60, -RZ, R65.H1_H1 ;  /* 0x30000041ff3c7230 */ /* 0x000fe40000004100 */
[C---:B------:R-:W-:Y:S01]  /*7e50*/  FMUL R18, R38.reuse, R22 ;  /* 0x0000001626127220 */ /* 0x040fe20000400000 */
[C---:B------:R-:W-:Y:S01]  /*7e60*/  FFMA R19, R41.reuse, R56, R19 ;  /* 0x0000003829137223 */ /* 0x040fe20000000013 */
        /* <DEDUP_REMOVED lines=13> */
[----:B------:R-:W-:Y:S01]  /*7f40*/  FMUL R27, R38, R27 ;  /* 0x0000001b261b7220 */ /* 0x000fe20000400000 */
[----:B------:R-:W-:Y:S01]  /*7f50*/  F2FP.F16.F32.PACK_AB R100, R10, R3 ;  /* 0x000000030a64723e */ /* 0x000fe200000000ff */
[----:B------:R-:W-:Y:S01]  /*7f60*/  FFMA R20, R41, R61, R20 ;  /* 0x0000003d29147223 */ /* 0x000fe20000000014 */
[----:B------:R-:W-:Y:S01]  /*7f70*/  F2FP.F16.F32.PACK_AB R101, R15, R11 ;  /* 0x0000000b0f65723e */ /* 0x000fe200000000ff */
[----:B------:R-:W-:Y:S01]  /*7f80*/  HADD2.F32 R66, -RZ, R72.H1_H1 ;  /* 0x30000048ff427230 */ /* 0x000fe20000004100 */
[----:B------:R-:W-:Y:S01]  /*7f90*/  F2FP.F16.F32.PACK_AB R102, R13, R12 ;  /* 0x0000000c0d66723e */ /* 0x000fe200000000ff */
[C---:B------:R-:W-:Y:S01]  /*7fa0*/  FMUL R24, R38.reuse, R28 ;  /* 0x0000001c26187220 */ /* 0x040fe20000400000 */
[----:B------:R-:W-:Y:S01]  /*7fb0*/  F2FP.F16.F32.PACK_AB R103, R19, R14 ;  /* 0x0000000e1367723e */ /* 0x000fe200000000ff */
[C---:B------:R-:W-:Y:S01]  /*7fc0*/  FFMA R21, R41.reuse, R62, R21 ;  /* 0x0000003e29157223 */ /* 0x040fe20000000015 */
[--C-:B------:R-:W-:Y:S02]  /*7fd0*/  HADD2.F32 R67, -RZ, R73.reuse.H0_H0 ;  /* 0x20000049ff437230 */ /* 0x100fe40000004100 */
[C---:B------:R-:W-:Y:S01]  /*7fe0*/  FMUL R25, R38.reuse, R29 ;  /* 0x0000001d26197220 */ /* 0x040fe20000400000 */
[C---:B------:R-:W-:Y:S01]  /*7ff0*/  FFMA R22, R41.reuse, R63, R22 ;  /* 0x0000003f29167223 */ /* 0x040fe20000000016 */
[----:B------:R1:W-:Y:S01]  /*8000*/  STS.128 [R115+0x10], R100 ;  /* 0x0000106473007388 */ /* 0x0003e20000000c00 */
        /* <DEDUP_REMOVED lines=40> */
[----:B------:R-:W-:Y:S01]  /*8290*/  R2UR UR11, R110 ;  /* 0x000000006e0b72ca */ /* 0x000fe200000e0000 */
[----:B------:R-:W-:Y:S01]  /*82a0*/  UIADD3 UR9, UPT, UPT, UR41, 0x20, URZ ;  /* 0x0000002029097890 */ /* 0x000fe2000fffe0ff */
[----:B------:R-:W-:Y:S01]  /*82b0*/  R2UR UR12, R108 ;  /* 0x000000006c0c72ca */ /* 0x000fe200000e0000 */
[----:B------:R-:W-:Y:S01]  /*82c0*/  UIADD3 UR8, UPT, UPT, UR49, 0x200, UR4 ;  /* 0x0000020031087890 */ /* 0x000fe2000fffe004 */
[----:B------:R-:W-:Y:S01]  /*82d0*/  R2UR UR13, R109 ;  /* 0x000000006d0d72ca */ /* 0x000fe200000e0000 */
[----:B--2---:R-:W-:Y:S04]  /*82e0*/  UIADD3 UR6, UP0, UPT, UR14, 0x780, URZ ;  /* 0x000007800e067890 */ /* 0x004fe8000ff1e0ff */
[----:B------:R-:W-:Y:S09]  /*82f0*/  UIADD3.X UR7, UPT, UPT, URZ, UR15, URZ, UP0, !UPT ;  /* 0x0000000fff077290 */ /* 0x000ff200087fe4ff */
[----:B------:R2:W-:Y:S02]  /*8300*/  UTMASTG.5D.IM2COL [UR8], [UR6] ;  /* 0x00000008060073b5 */ /* 0x0005e40008060000 */
[----:B--2---:R0:W-:Y:S02]  /*8310*/  UTMACMDFLUSH ;  /* 0x00000000000079b7 */ /* 0x0041e40000000000 */
.L_x_111:
[----:B------:R-:W-:Y:S05]  /*8320*/  BSYNC.RECONVERGENT B0 ;  /* 0x0000000000007941 */ /* 0x000fea0003800200 */
.L_x_110:
[----:B------:R-:W-:Y:S01]  /*8330*/  MOV R0, UR40 ;  /* 0x0000002800007c02 */ /* 0x000fe20008000f00 */
[----:B------:R-:W-:Y:S01]  /*8340*/  UIADD3 UR4, UPT, UPT, UR42, 0x1, URZ ;  /* 0x000000012a047890 */ /* 0x000fe2000fffe0ff */
[----:B------:R-:W-:Y:S05]  /*8350*/  BSSY.RECONVERGENT B0, `(.L_x_112) ;  /* 0x0000005000007945 */ /* 0x000fea0003800200 */
[----:B------:R-:W-:Y:S02]  /*8360*/  MOV R2, UR4 ;  /* 0x0000000400027c02 */ /* 0x000fe40008000f00 */
[----:B------:R-:W-:Y:S01]  /*8370*/  MOV R46, UR4 ;  /* 0x00000004002e7c02 */ /* 0x000fe20008000f00 */
[----:B------:R-:W-:Y:S05]  /*8380*/  @P0 BRA `(.L_x_113) ;  /* 0x0000000000040947 */ /* 0x000fea0003800000 */
[----:B------:R-:W-:Y:S04]  /*8390*/  DEPBAR.LE SB0, 0x1 ;  /* 0x000080400000791a */ /* 0x000fe80000000000 */
.L_x_113:
[----:B------:R-:W-:Y:S05]  /*83a0*/  BSYNC.RECONVERGENT B0 ;  /* 0x0000000000007941 */ /* 0x000fea0003800200 */
.L_x_112:
[----:B------:R-:W-:Y:S01]  /*83b0*/  BAR.SYNC.DEFER_BLOCKING 0x1, 0x80 ;  /* 0x0042000000007b1d */ /* 0x000fe20000010000 */
[----:B------:R-:W-:Y:S01]  /*83c0*/  ISETP.NE.AND P0, PT, R2, 0x3, PT ;  /* 0x000000030200780c */ /* 0x000fe20003f05270 */
[----:B------:R-:W-:Y:S03]  /*83d0*/  UISETP.NE.AND UP0, UPT, UR51, -0x2, UPT ;  /* 0xfffffffe3300788c */ /* 0x000fe6000bf05270 */
[----:B------:R-:W-:Y:S01]  /*83e0*/  ISETP.EQ.XOR P1, PT, R0, 0x3, !P0 ;  /* 0x000000030000780c */ /* 0x000fe20004722a70 */
[----:B------:R-:W-:Y:S01]  /*83f0*/  VIADD R0, R36, 0x1 ;  /* 0x0000000124007836 */ /* 0x000fe20000000000 */
[----:B------:R-:W-:Y:S02]  /*8400*/  SEL R46, R46, RZ, P0 ;  /* 0x000000ff2e2e7207 */ /* 0x000fe40000000000 */
[----:B------:R-:W-:Y:S04]  /*8410*/  SEL R3, RZ, 0x1, !P1 ;  /* 0x00000001ff037807 */ /* 0x000fe80004800000 */
[----:B------:R-:W-:Y:S01]  /*8420*/  LOP3.LUT R88, R88, R3, RZ, 0x3c, !PT ;  /* 0x0000000358587212 */ /* 0x000fe200078e3cff */
[----:B------:R-:W-:Y:S06]  /*8430*/  BRA.U !UP0, `(.L_x_114) ;  /* 0x00000001082c7547 */ /* 0x000fec000b800000 */
[----:B------:R-:W-:Y:S01]  /*8440*/  ISETP.NE.AND P2, PT, R113, RZ, PT ;  /* 0x000000ff7100720c */ /* 0x000fe20003f45270 */
[----:B------:R-:W2:Y:S01]  /*8450*/  S2R R2, SR_CgaCtaId ;  /* 0x0000000000027919 */ /* 0x000ea20000008800 */
[----:B------:R-:W-:Y:S11]  /*8460*/  IMAD.U32 R3, RZ, RZ, UR52 ;  /* 0x00000034ff037e24 */ /* 0x000ff6000f8e00ff */
        /* <DEDUP_REMOVED lines=8> */
.L_x_114:
[----:B------:R-:W-:Y:S01]  /*84f0*/  R2UR UR5, R84 ;  /* 0x00000000540572ca */ /* 0x000fe200000e0000 */
[----:B------:R-:W-:Y:S01]  /*8500*/  UISETP.NE.AND UP0, UPT, UR55, URZ, UPT ;  /* 0x000000ff3700728c */ /* 0x000fe2000bf05270 */
[----:B------:R-:W-:Y:S01]  /*8510*/  R2UR UR4, R85 ;  /* 0x00000000550472ca */ /* 0x000fe200000e0000 */
[----:B------:R-:W-:Y:S01]  /*8520*/  IMAD.MOV.U32 R17, RZ, RZ, R105 ;  /* 0x000000ffff117224 */ /* 0x000fe200078e0069 */
[----:B------:R-:W-:Y:S01]  /*8530*/  ISETP.NE.AND P0, PT, R0, 0x2, PT ;  /* 0x000000020000780c */ /* 0x000fe20003f05270 */
[----:B------:R-:W-:Y:S01]  /*8540*/  UIADD3 UR51, UPT, UPT, UR51, 0x2, URZ ;  /* 0x0000000233337890 */ /* 0x000fe2000fffe0ff */
[----:B------:R-:W-:Y:S02]  /*8550*/  LOP3.LUT R86, R86, 0x1, RZ, 0x3c, !PT ;  /* 0x0000000156567812 */ /* 0x000fe400078e3cff */
[----:B--2---:R-:W-:Y:S02]  /*8560*/  SEL R2, RZ, 0x1, P0 ;  /* 0x00000001ff027807 */ /* 0x004fe40000000000 */
[----:B------:R-:W-:Y:S02]  /*8570*/  SEL R36, R0, RZ, P0 ;  /* 0x000000ff00247207 */ /* 0x000fe40000000000 */
[----:B------:R-:W-:Y:S01]  /*8580*/  LOP3.LUT R87, R87, R2, RZ, 0x3c, !PT ;  /* 0x0000000257577212 */ /* 0x000fe200078e3cff */
[----:B------:R-:W-:Y:S02]  /*8590*/  UIADD3 UR22, UPT, UPT, UR36, UR5, URZ ;  /* 0x0000000524167290 */ /* 0x000fe4000fffe0ff */
[----:B------:R-:W-:Y:S01]  /*85a0*/  UIADD3 UR50, UPT, UPT, UR37, UR4, URZ ;  /* 0x0000000425327290 */ /* 0x000fe2000fffe0ff */
[----:B------:R-:W-:Y:S11]  /*85b0*/  BRA.U UP0, `(.L_x_115) ;  /* 0xffffffd500247547 */ /* 0x000ff6000b83ffff */
[----:B------:R-:W-:-:S13]  /*85c0*/  ISETP.NE.AND P1, PT, R98, RZ, PT ;  /* 0x000000ff6200720c */ /* 0x000fda0003f25270 */
[----:B------:R-:W-:Y:S05]  /*85d0*/  @!P1 BRA `(.L_x_116) ;  /* 0x0000000000489947 */ /* 0x000fea0003800000 */
[----:B------:R-:W2:Y:S02]  /*85e0*/  LDCU.64 UR4, c[0x0][0x990] ;  /* 0x00013200ff0477ac */ /* 0x000ea40008000a00 */
[----:B--2---:R-:W-:-:S04]  /*85f0*/  UISETP.NE.U32.AND UP0, UPT, UR4, URZ, UPT ;  /* 0x000000ff0400728c */ /* 0x004fc8000bf05070 */
[----:B------:R-:W-:-:S09]  /*8600*/  UISETP.NE.AND.EX UP0, UPT, UR5, URZ, UPT, UP0 ;  /* 0x000000ff0500728c */ /* 0x000fd2000bf05300 */
[----:B------:R-:W-:Y:S05]  /*8610*/  BRA.U UP0, `(.L_x_117) ;  /* 0x00000001000c7547 */ /* 0x000fea000b800000 */
[----:B------:R-:W-:-:S13]  /*8620*/  FSETP.NEU.AND P0, PT, R41, RZ, PT ;  /* 0x000000ff2900720b */ /* 0x000fda0003f0d000 */
[----:B------:R-:W-:Y:S05]  /*8630*/  @!P0 EXIT ;  /* 0x000000000000894d */ /* 0x000fea0003800000 */
[----:B------:R-:W-:Y:S05]  /*8640*/  BRA `(.L_x_116) ;  /* 0x00000000002c7947 */ /* 0x000fea0003800000 */
.L_x_117:
[----:B------:R-:W-:Y:S01]  /*8650*/  ISETP.NE.AND P0, PT, R112, RZ, PT ;  /* 0x000000ff7000720c */ /* 0x000fe20003f05270 */
[----:B------:R-:W-:-:S12]  /*8660*/  BSSY.RECONVERGENT B0, `(.L_x_116) ;  /* 0x0000009000007945 */ /* 0x000fd80003800200 */
[----:B------:R-:W-:Y:S05]  /*8670*/  @P0 BRA `(.L_x_118) ;  /* 0x0000000000140947 */ /* 0x000fea0003800000 */
[----:B------:R-:W2:Y:S02]  /*8680*/  LDCU.64 UR4, c[0x0][0x988] ;  /* 0x00013100ff0477ac */ /* 0x000ea40008000a00 */
[----:B--2---:R-:W-:-:S04]  /*8690*/  ISETP.NE.U32.AND P0, PT, RZ, UR4, PT ;  /* 0x00000004ff007c0c */ /* 0x004fc8000bf05070 */
[----:B------:R-:W-:-:S13]  /*86a0*/  ISETP.NE.AND.EX P0, PT, RZ, UR5, PT, P0 ;  /* 0x00000005ff007c0c */ /* 0x000fda000bf05300 */
[----:B------:R-:W-:Y:S05]  /*86b0*/  @!P0 EXIT ;  /* 0x000000000000894d */ /* 0x000fea0003800000 */
[----:B------:R-:W-:Y:S05]  /*86c0*/  BRA `(.L_x_119) ;  /* 0x0000000000087947 */ /* 0x000fea0003800000 */
.L_x_118:
[----:B------:R-:W-:-:S13]  /*86d0*/  FSETP.NEU.AND P0, PT, R41, RZ, PT ;  /* 0x000000ff2900720b */ /* 0x000fda0003f0d000 */
[----:B------:R-:W-:Y:S05]  /*86e0*/  @!P0 EXIT ;  /* 0x000000000000894d */ /* 0x000fea0003800000 */
.L_x_119:
[----:B------:R-:W-:Y:S05]  /*86f0*/  BSYNC.RECONVERGENT B0 ;  /* 0x0000000000007941 */ /* 0x000fea0003800200 */
.L_x_116:
[----:B------:R-:W2:Y:S01]  /*8700*/  S2UR UR5, SR_CgaCtaId ;  /* 0x00000000000579c3 */ /* 0x000ea20000008800 */
[----:B------:R-:W-:Y:S01]  /*8710*/  ULEA UR4, UR52, UR49, 0x3 ;  /* 0x0000003134047291 */ /* 0x000fe2000f8e18ff */
[----:B------:R-:W-:-:S04]  /*8720*/  DEPBAR.LE SB0, 0x0 ;  /* 0x000080000000791a */ /* 0x000fc80000000000 */
[----:B------:R-:W-:-:S04]  /*8730*/  UIADD3 UR4, UPT, UPT, UR4, 0x118, URZ ;  /* 0x0000011804047890 */ /* 0x000fc8000fffe0ff */
[----:B--2---:R-:W-:-:S09]  /*8740*/  UPRMT UR4, UR5, 0x654, UR4 ;  /* 0x0000065405047896 */ /* 0x004fd20008000004 */
[----:B------:R-:W-:Y:S01]  /*8750*/  SYNCS.ARRIVE.TRANS64.RED.A1T0 RZ, [UR4], RZ ;  /* 0x000000ffffff79a7 */ /* 0x000fe20008100404 */
[----:B------:R-:W-:Y:S05]  /*8760*/  EXIT ;  /* 0x000000000000794d */ /* 0x000fea0003800000 */
.L_x_20:
[----:B------:R-:W-:Y:S07]  /*8770*/  MOV R0, UR9 ;  /* 0x0000000900007c02 */ /* 0x000fee0008000f00 */
.L_x_120:
[----:B--2---:R2:W3:Y:S02]  /*8780*/  SYNCS.PHASECHK.TRANS64.TRYWAIT P0, [R0+URZ+0x80], R5 ;  /* 0x00008005000075a7 */ /* 0x0044e400080011ff */
[----:B---3--:R-:W-:Y:S05]  /*8790*/  @!P0 NANOSLEEP.SYNCS 0x989680 ;  /* 0x009896800000895d */ /* 0x008fea0003900000 */
[----:B------:R-:W3:Y:S02]  /*87a0*/  @!P0 SYNCS.PHASECHK.TRANS64 P0, [R0+URZ+0x80], R5 ;  /* 0x00008005000085a7 */ /* 0x000ee400080010ff */
[----:B---3--:R-:W-:Y:S05]  /*87b0*/  @!P0 BRA `(.L_x_120) ;  /* 0xfffffffc00f08947 */ /* 0x008fea000383ffff */
[----:B------:R-:W-:Y:S05]  /*87c0*/  BRA `(.L_x_19) ;  /* 0xffffff9000947947 */ /* 0x000fea000383ffff */
.L_x_26:
[----:B------:R-:W-:Y:S07]  /*87d0*/  MOV R0, UR9 ;  /* 0x0000000900007c02 */ /* 0x000fee0008000f00 */
.L_x_121:
[----:B--2---:R2:W4:Y:S02]  /*87e0*/  SYNCS.PHASECHK.TRANS64.TRYWAIT P0, [R0+URZ+0x80], R5 ;  /* 0x00008005000075a7 */ /* 0x00452400080011ff */
[----:B----4-:R-:W-:Y:S05]  /*87f0*/  @!P0 NANOSLEEP.SYNCS 0x989680 ;  /* 0x009896800000895d */ /* 0x010fea0003900000 */
[----:B------:R-:W4:Y:S02]  /*8800*/  @!P0 SYNCS.PHASECHK.TRANS64 P0, [R0+URZ+0x80], R5 ;  /* 0x00008005000085a7 */ /* 0x000f2400080010ff */
[----:B----4-:R-:W-:Y:S05]  /*8810*/  @!P0 BRA `(.L_x_121) ;  /* 0xfffffffc00f08947 */ /* 0x010fea000383ffff */
[----:B------:R-:W-:Y:S05]  /*8820*/  BRA `(.L_x_25) ;  /* 0xffffff9800247947 */ /* 0x000fea000383ffff */
.L_x_30:
[----:B------:R-:W-:-:S07]  /*8830*/  MOV R0, UR30 ;  /* 0x0000001e00007c02 */ /* 0x000fce0008000f00 */
.L_x_122:
[----:B-1----:R1:W2:Y:S02]  /*8840*/  SYNCS.PHASECHK.TRANS64.TRYWAIT P0, [R0+URZ+0x140], R3 ;  /* 0x00014003000075a7 */ /* 0x0022a400080011ff */
[----:B--2---:R-:W-:Y:S05]  /*8850*/  @!P0 NANOSLEEP.SYNCS 0x989680 ;  /* 0x009896800000895d */ /* 0x004fea0003900000 */
[----:B------:R-:W2:Y:S02]  /*8860*/  @!P0 SYNCS.PHASECHK.TRANS64 P0, [R0+URZ+0x140], R3 ;  /* 0x00014003000085a7 */ /* 0x000ea400080010ff */
[----:B--2---:R-:W-:Y:S05]  /*8870*/  @!P0 BRA `(.L_x_122) ;  /* 0xfffffffc00f08947 */ /* 0x004fea000383ffff */
[----:B------:R-:W-:Y:S05]  /*8880*/  BRA `(.L_x_123) ;  /* 0xffffff9800f47947 */ /* 0x000fea000383ffff */
.L_x_34:
[----:B------:R-:W-:-:S07]  /*8890*/  MOV R0, UR4 ;  /* 0x0000000400007c02 */ /* 0x000fce0008000f00 */
.L_x_124:
[----:B-1----:R1:W2:Y:S02]  /*88a0*/  SYNCS.PHASECHK.TRANS64.TRYWAIT P0, [R0+URZ], R3 ;  /* 0x00000003000075a7 */ /* 0x0022a400080011ff */
[----:B--2---:R-:W-:Y:S05]  /*88b0*/  @!P0 NANOSLEEP.SYNCS 0x989680 ;  /* 0x009896800000895d */ /* 0x004fea0003900000 */
[----:B------:R-:W2:Y:S02]  /*88c0*/  @!P0 SYNCS.PHASECHK.TRANS64 P0, [R0+URZ], R3 ;  /* 0x00000003000085a7 */ /* 0x000ea400080010ff */
[----:B--2---:R-:W-:Y:S05]  /*88d0*/  @!P0 BRA `(.L_x_124) ;  /* 0xfffffffc00f08947 */ /* 0x004fea000383ffff */
[----:B------:R-:W-:Y:S05]  /*88e0*/  BRA `(.L_x_125) ;  /* 0xffffffa0008c7947 */ /* 0x000fea000383ffff */
.L_x_35:
[----:B------:R-:W-:-:S07]  /*88f0*/  MOV R0, UR5 ;  /* 0x0000000500007c02 */ /* 0x000fce0008000f00 */
.L_x_126:
[----:B-1----:R1:W2:Y:S02]  /*8900*/  SYNCS.PHASECHK.TRANS64.TRYWAIT P0, [R0+URZ], R3 ;  /* 0x00000003000075a7 */ /* 0x0022a400080011ff */
[----:B--2---:R-:W-:Y:S05]  /*8910*/  @!P0 NANOSLEEP.SYNCS 0x989680 ;  /* 0x009896800000895d */ /* 0x004fea0003900000 */
[----:B------:R-:W2:Y:S02]  /*8920*/  @!P0 SYNCS.PHASECHK.TRANS64 P0, [R0+URZ], R3 ;  /* 0x00000003000085a7 */ /* 0x000ea400080010ff */
[----:B--2---:R-:W-:Y:S05]  /*8930*/  @!P0 BRA `(.L_x_126) ;  /* 0xfffffffc00f08947 */ /* 0x004fea000383ffff */
[----:B------:R-:W-:Y:S05]  /*8940*/  BRA `(.L_x_127) ;  /* 0xffffffa0009c7947 */ /* 0x000fea000383ffff */
.L_x_36:
[----:B------:R-:W-:-:S07]  /*8950*/  MOV R0, UR5 ;  /* 0x0000000500007c02 */ /* 0x000fce0008000f00 */
.L_x_128:
[----:B-1----:R1:W2:Y:S02]  /*8960*/  SYNCS.PHASECHK.TRANS64.TRYWAIT P0, [R0+URZ], R3 ;  /* 0x00000003000075a7 */ /* 0x0022a400080011ff */
[----:B--2---:R-:W-:Y:S05]  /*8970*/  @!P0 NANOSLEEP.SYNCS 0x989680 ;  /* 0x009896800000895d */ /* 0x004fea0003900000 */
[----:B------:R-:W2:Y:S02]  /*8980*/  @!P0 SYNCS.PHASECHK.TRANS64 P0, [R0+URZ], R3 ;  /* 0x00000003000085a7 */ /* 0x000ea400080010ff */
[----:B--2---:R-:W-:Y:S05]  /*8990*/  @!P0 BRA `(.L_x_128) ;  /* 0xfffffffc00f08947 */ /* 0x004fea000383ffff */
[----:B------:R-:W-:Y:S05]  /*89a0*/  BRA `(.L_x_129) ;  /* 0xffffffa000ac7947 */ /* 0x000fea000383ffff */
.L_x_37:
[----:B------:R-:W-:-:S07]  /*89b0*/  MOV R0, UR5 ;  /* 0x0000000500007c02 */ /* 0x000fce0008000f00 */
.L_x_130:
[----:B-1----:R1:W2:Y:S02]  /*89c0*/  SYNCS.PHASECHK.TRANS64.TRYWAIT P0, [R0+URZ], R3 ;  /* 0x00000003000075a7 */ /* 0x0022a400080011ff */
[----:B--2---:R-:W-:Y:S05]  /*89d0*/  @!P0 NANOSLEEP.SYNCS 0x989680 ;  /* 0x009896800000895d */ /* 0x004fea0003900000 */
[----:B------:R-:W2:Y:S02]  /*89e0*/  @!P0 SYNCS.PHASECHK.TRANS64 P0, [R0+URZ], R3 ;  /* 0x00000003000085a7 */ /* 0x000ea400080010ff */
[----:B--2---:R-:W-:Y:S05]  /*89f0*/  @!P0 BRA `(.L_x_130) ;  /* 0xfffffffc00f08947 */ /* 0x004fea000383ffff */
[----:B------:R-:W-:Y:S05]  /*8a00*/  BRA `(.L_x_131) ;  /* 0xffffffa000bc7947 */ /* 0x000fea000383ffff */
.L_x_38:
[----:B------:R-:W-:-:S07]  /*8a10*/  MOV R0, UR5 ;  /* 0x0000000500007c02 */ /* 0x000fce0008000f00 */
.L_x_132:
[----:B-1----:R1:W2:Y:S02]  /*8a20*/  SYNCS.PHASECHK.TRANS64.TRYWAIT P0, [R0+URZ], R3 ;  /* 0x00000003000075a7 */ /* 0x0022a400080011ff */
[----:B--2---:R-:W-:Y:S05]  /*8a30*/  @!P0 NANOSLEEP.SYNCS 0x989680 ;  /* 0x009896800000895d */ /* 0x004fea0003900000 */
[----:B------:R-:W2:Y:S02]  /*8a40*/  @!P0 SYNCS.PHASECHK.TRANS64 P0, [R0+URZ], R3 ;  /* 0x00000003000085a7 */ /* 0x000ea400080010ff */
[----:B--2---:R-:W-:Y:S05]  /*8a50*/  @!P0 BRA `(.L_x_132) ;  /* 0xfffffffc00f08947 */ /* 0x004fea000383ffff */
[----:B------:R-:W-:Y:S05]  /*8a60*/  BRA `(.L_x_133) ;  /* 0xffffffa000cc7947 */ /* 0x000fea000383ffff */
.L_x_39:
[----:B------:R-:W-:-:S07]  /*8a70*/  MOV R0, UR5 ;  /* 0x0000000500007c02 */ /* 0x000fce0008000f00 */
.L_x_134:
[----:B-1----:R1:W2:Y:S02]  /*8a80*/  SYNCS.PHASECHK.TRANS64.TRYWAIT P0, [R0+URZ], R3 ;  /* 0x00000003000075a7 */ /* 0x0022a400080011ff */
[----:B--2---:R-:W-:Y:S05]  /*8a90*/  @!P0 NANOSLEEP.SYNCS 0x989680 ;  /* 0x009896800000895d */ /* 0x004fea0003900000 */
[----:B------:R-:W2:Y:S02]  /*8aa0*/  @!P0 SYNCS.PHASECHK.TRANS64 P0, [R0+URZ], R3 ;  /* 0x00000003000085a7 */ /* 0x000ea400080010ff */
[----:B--2---:R-:W-:Y:S05]  /*8ab0*/  @!P0 BRA `(.L_x_134) ;  /* 0xfffffffc00f08947 */ /* 0x004fea000383ffff */
[----:B------:R-:W-:Y:S05]  /*8ac0*/  BRA `(.L_x_135) ;  /* 0xffffffa000dc7947 */ /* 0x000fea000383ffff */
.L_x_40:
[----:B------:R-:W-:-:S07]  /*8ad0*/  MOV R0, UR5 ;  /* 0x0000000500007c02 */ /* 0x000fce0008000f00 */
.L_x_136:
[----:B-1----:R1:W2:Y:S02]  /*8ae0*/  SYNCS.PHASECHK.TRANS64.TRYWAIT P0, [R0+URZ], R3 ;  /* 0x00000003000075a7 */ /* 0x0022a400080011ff */
[----:B--2---:R-:W-:Y:S05]  /*8af0*/  @!P0 NANOSLEEP.SYNCS 0x989680 ;  /* 0x009896800000895d */ /* 0x004fea0003900000 */
[----:B------:R-:W2:Y:S02]  /*8b00*/  @!P0 SYNCS.PHASECHK.TRANS64 P0, [R0+URZ], R3 ;  /* 0x00000003000085a7 */ /* 0x000ea400080010ff */
[----:B--2---:R-:W-:Y:S05]  /*8b10*/  @!P0 BRA `(.L_x_136) ;  /* 0xfffffffc00f08947 */ /* 0x004fea000383ffff */
[----:B------:R-:W-:Y:S05]  /*8b20*/  BRA `(.L_x_137) ;  /* 0xffffffa000ec7947 */ /* 0x000fea000383ffff */
.L_x_41:
[----:B------:R-:W-:-:S07]  /*8b30*/  MOV R0, UR5 ;  /* 0x0000000500007c02 */ /* 0x000fce0008000f00 */
.L_x_138:
[----:B-1----:R1:W2:Y:S02]  /*8b40*/  SYNCS.PHASECHK.TRANS64.TRYWAIT P0, [R0+URZ], R3 ;  /* 0x00000003000075a7 */ /* 0x0022a400080011ff */
[----:B--2---:R-:W-:Y:S05]  /*8b50*/  @!P0 NANOSLEEP.SYNCS 0x989680 ;  /* 0x009896800000895d */ /* 0x004fea0003900000 */
[----:B------:R-:W2:Y:S02]  /*8b60*/  @!P0 SYNCS.PHASECHK.TRANS64 P0, [R0+URZ], R3 ;  /* 0x00000003000085a7 */ /* 0x000ea400080010ff */
[----:B--2---:R-:W-:Y:S05]  /*8b70*/  @!P0 BRA `(.L_x_138) ;  /* 0xfffffffc00f08947 */ /* 0x004fea000383ffff */
[----:B------:R-:W-:Y:S05]  /*8b80*/  BRA `(.L_x_139) ;  /* 0xffffffa000fc7947 */ /* 0x000fea000383ffff */
.L_x_42:
[----:B------:R-:W-:-:S07]  /*8b90*/  MOV R0, UR5 ;  /* 0x0000000500007c02 */ /* 0x000fce0008000f00 */
.L_x_140:
[----:B-1----:R1:W2:Y:S02]  /*8ba0*/  SYNCS.PHASECHK.TRANS64.TRYWAIT P0, [R0+URZ], R3 ;  /* 0x00000003000075a7 */ /* 0x0022a400080011ff */
[----:B--2---:R-:W-:Y:S05]  /*8bb0*/  @!P0 NANOSLEEP.SYNCS 0x989680 ;  /* 0x009896800000895d */ /* 0x004fea0003900000 */
[----:B------:R-:W2:Y:S02]  /*8bc0*/  @!P0 SYNCS.PHASECHK.TRANS64 P0, [R0+URZ], R3 ;  /* 0x00000003000085a7 */ /* 0x000ea400080010ff */
[----:B--2---:R-:W-:Y:S05]  /*8bd0*/  @!P0 BRA `(.L_x_140) ;  /* 0xfffffffc00f08947 */ /* 0x004fea000383ffff */
[----:B------:R-:W-:Y:S05]  /*8be0*/  BRA `(.L_x_141) ;  /* 0xffffffa4000c7947 */ /* 0x000fea000383ffff */
.L_x_43:
[----:B------:R-:W-:-:S07]  /*8bf0*/  MOV R0, UR5 ;  /* 0x0000000500007c02 */ /* 0x000fce0008000f00 */
.L_x_142:
[----:B-1----:R1:W2:Y:S02]  /*8c00*/  SYNCS.PHASECHK.TRANS64.TRYWAIT P0, [R0+URZ], R3 ;  /* 0x00000003000075a7 */ /* 0x0022a400080011ff */
[----:B--2---:R-:W-:Y:S05]  /*8c10*/  @!P0 NANOSLEEP.SYNCS 0x989680 ;  /* 0x009896800000895d */ /* 0x004fea0003900000 */
[----:B------:R-:W2:Y:S02]  /*8c20*/  @!P0 SYNCS.PHASECHK.TRANS64 P0, [R0+URZ], R3 ;  /* 0x00000003000085a7 */ /* 0x000ea400080010ff */
[----:B--2---:R-:W-:Y:S05]  /*8c30*/  @!P0 BRA `(.L_x_142) ;  /* 0xfffffffc00f08947 */ /* 0x004fea000383ffff */
[----:B------:R-:W-:Y:S05]  /*8c40*/  BRA `(.L_x_143) ;  /* 0xffffffa4001c7947 */ /* 0x000fea000383ffff */
.L_x_44:
[----:B------:R-:W-:-:S07]  /*8c50*/  MOV R0, UR5 ;  /* 0x0000000500007c02 */ /* 0x000fce0008000f00 */
.L_x_144:
[----:B-1----:R1:W2:Y:S02]  /*8c60*/  SYNCS.PHASECHK.TRANS64.TRYWAIT P0, [R0+URZ], R3 ;  /* 0x00000003000075a7 */ /* 0x0022a400080011ff */
[----:B--2---:R-:W-:Y:S05]  /*8c70*/  @!P0 NANOSLEEP.SYNCS 0x989680 ;  /* 0x009896800000895d */ /* 0x004fea0003900000 */
[----:B------:R-:W2:Y:S02]  /*8c80*/  @!P0 SYNCS.PHASECHK.TRANS64 P0, [R0+URZ], R3 ;  /* 0x00000003000085a7 */ /* 0x000ea400080010ff */
[----:B--2---:R-:W-:Y:S05]  /*8c90*/  @!P0 BRA `(.L_x_144) ;  /* 0xfffffffc00f08947 */ /* 0x004fea000383ffff */
[----:B------:R-:W-:Y:S05]  /*8ca0*/  BRA `(.L_x_145) ;  /* 0xffffffa4002c7947 */ /* 0x000fea000383ffff */
.L_x_45:
[----:B------:R-:W-:-:S07]  /*8cb0*/  MOV R0, UR5 ;  /* 0x0000000500007c02 */ /* 0x000fce0008000f00 */
.L_x_146:
[----:B-1----:R1:W2:Y:S02]  /*8cc0*/  SYNCS.PHASECHK.TRANS64.TRYWAIT P0, [R0+URZ], R3 ;  /* 0x00000003000075a7 */ /* 0x0022a400080011ff */
[----:B--2---:R-:W-:Y:S05]  /*8cd0*/  @!P0 NANOSLEEP.SYNCS 0x989680 ;  /* 0x009896800000895d */ /* 0x004fea0003900000 */
[----:B------:R-:W2:Y:S02]  /*8ce0*/  @!P0 SYNCS.PHASECHK.TRANS64 P0, [R0+URZ], R3 ;  /* 0x00000003000085a7 */ /* 0x000ea400080010ff */
[----:B--2---:R-:W-:Y:S05]  /*8cf0*/  @!P0 BRA `(.L_x_146) ;  /* 0xfffffffc00f08947 */ /* 0x004fea000383ffff */
[----:B------:R-:W-:Y:S05]  /*8d00*/  BRA `(.L_x_147) ;  /* 0xffffffa4003c7947 */ /* 0x000fea000383ffff */
.L_x_46:
[----:B------:R-:W-:-:S07]  /*8d10*/  MOV R0, UR5 ;  /* 0x0000000500007c02 */ /* 0x000fce0008000f00 */
.L_x_148:
[----:B-1----:R1:W2:Y:S02]  /*8d20*/  SYNCS.PHASECHK.TRANS64.TRYWAIT P0, [R0+URZ], R3 ;  /* 0x00000003000075a7 */ /* 0x0022a400080011ff */
[----:B--2---:R-:W-:Y:S05]  /*8d30*/  @!P0 NANOSLEEP.SYNCS 0x989680 ;  /* 0x009896800000895d */ /* 0x004fea0003900000 */
[----:B------:R-:W2:Y:S02]  /*8d40*/  @!P0 SYNCS.PHASECHK.TRANS64 P0, [R0+URZ], R3 ;  /* 0x00000003000085a7 */ /* 0x000ea400080010ff */
[----:B--2---:R-:W-:Y:S05]  /*8d50*/  @!P0 BRA `(.L_x_148) ;  /* 0xfffffffc00f08947 */ /* 0x004fea000383ffff */
[----:B------:R-:W-:Y:S05]  /*8d60*/  BRA `(.L_x_149) ;  /* 0xffffffa4004c7947 */ /* 0x000fea000383ffff */
.L_x_47:
[----:B------:R-:W-:-:S07]  /*8d70*/  MOV R0, UR5 ;  /* 0x0000000500007c02 */ /* 0x000fce0008000f00 */
.L_x_150:
[----:B-1----:R1:W2:Y:S02]  /*8d80*/  SYNCS.PHASECHK.TRANS64.TRYWAIT P0, [R0+URZ], R3 ;  /* 0x00000003000075a7 */ /* 0x0022a400080011ff */
[----:B--2---:R-:W-:Y:S05]  /*8d90*/  @!P0 NANOSLEEP.SYNCS 0x989680 ;  /* 0x009896800000895d */ /* 0x004fea0003900000 */
[----:B------:R-:W2:Y:S02]  /*8da0*/  @!P0 SYNCS.PHASECHK.TRANS64 P0, [R0+URZ], R3 ;  /* 0x00000003000085a7 */ /* 0x000ea400080010ff */
[----:B--2---:R-:W-:Y:S05]  /*8db0*/  @!P0 BRA `(.L_x_150) ;  /* 0xfffffffc00f08947 */ /* 0x004fea000383ffff */
[----:B------:R-:W-:Y:S05]  /*8dc0*/  BRA `(.L_x_151) ;  /* 0xffffffa4005c7947 */ /* 0x000fea000383ffff */
.L_x_48:
[----:B------:R-:W-:-:S07]  /*8dd0*/  MOV R0, UR5 ;  /* 0x0000000500007c02 */ /* 0x000fce0008000f00 */
.L_x_152:
[----:B-1----:R1:W2:Y:S02]  /*8de0*/  SYNCS.PHASECHK.TRANS64.TRYWAIT P0, [R0+URZ], R3 ;  /* 0x00000003000075a7 */ /* 0x0022a400080011ff */
[----:B--2---:R-:W-:Y:S05]  /*8df0*/  @!P0 NANOSLEEP.SYNCS 0x989680 ;  /* 0x009896800000895d */ /* 0x004fea0003900000 */
[----:B------:R-:W2:Y:S02]  /*8e00*/  @!P0 SYNCS.PHASECHK.TRANS64 P0, [R0+URZ], R3 ;  /* 0x00000003000085a7 */ /* 0x000ea400080010ff */
[----:B--2---:R-:W-:Y:S05]  /*8e10*/  @!P0 BRA `(.L_x_152) ;  /* 0xfffffffc00f08947 */ /* 0x004fea000383ffff */
[----:B------:R-:W-:Y:S05]  /*8e20*/  BRA `(.L_x_153) ;  /* 0xffffffa4006c7947 */ /* 0x000fea000383ffff */
.L_x_51:
[----:B------:R-:W-:-:S07]  /*8e30*/  MOV R4, UR4 ;  /* 0x0000000400047c02 */ /* 0x000fce0008000f00 */
.L_x_154:
[----:B--2---:R2:W3:Y:S02]  /*8e40*/  SYNCS.PHASECHK.TRANS64.TRYWAIT P1, [R4+URZ+0x148], R7 ;  /* 0x00014807040075a7 */ /* 0x0044e400080211ff */
[----:B---3--:R-:W-:Y:S05]  /*8e50*/  @!P1 NANOSLEEP.SYNCS 0x989680 ;  /* 0x009896800000995d */ /* 0x008fea0003900000 */
[----:B------:R-:W3:Y:S02]  /*8e60*/  @!P1 SYNCS.PHASECHK.TRANS64 P1, [R4+URZ+0x148], R7 ;  /* 0x00014807040095a7 */ /* 0x000ee400080210ff */
[----:B---3--:R-:W-:Y:S05]  /*8e70*/  @!P1 BRA `(.L_x_154) ;  /* 0xfffffffc00f09947 */ /* 0x008fea000383ffff */
[----:B------:R-:W-:Y:S05]  /*8e80*/  BRA `(.L_x_155) ;  /* 0xffffffa400dc7947 */ /* 0x000fea000383ffff */
.L_x_52:
[----:B--2---:R-:W-:-:S07]  /*8e90*/  MOV R4, UR4 ;  /* 0x0000000400047c02 */ /* 0x004fce0008000f00 */
.L_x_156:
[----:B--2---:R2:W3:Y:S02]  /*8ea0*/  SYNCS.PHASECHK.TRANS64.TRYWAIT P1, [R4+URZ+0x140], R5 ;  /* 0x00014005040075a7 */ /* 0x0044e400080211ff */
[----:B---3--:R-:W-:Y:S05]  /*8eb0*/  @!P1 NANOSLEEP.SYNCS 0x989680 ;  /* 0x009896800000995d */ /* 0x008fea0003900000 */
[----:B------:R-:W3:Y:S02]  /*8ec0*/  @!P1 SYNCS.PHASECHK.TRANS64 P1, [R4+URZ+0x140], R5 ;  /* 0x00014005040095a7 */ /* 0x000ee400080210ff */
[----:B---3--:R-:W-:Y:S05]  /*8ed0*/  @!P1 BRA `(.L_x_156) ;  /* 0xfffffffc00f09947 */ /* 0x008fea000383ffff */
[----:B------:R-:W-:Y:S05]  /*8ee0*/  BRA `(.L_x_157) ;  /* 0xffffffa400e47947 */ /* 0x000fea000383ffff */
.L_x_60:
[----:B------:R-:W-:-:S07]  /*8ef0*/  MOV R0, UR18 ;  /* 0x0000001200007c02 */ /* 0x000fce0008000f00 */
.L_x_158:
[----:B-1----:R1:W2:Y:S02]  /*8f00*/  SYNCS.PHASECHK.TRANS64.TRYWAIT P0, [R0+URZ+0x140], R5 ;  /* 0x00014005000075a7 */ /* 0x0022a400080011ff */
[----:B--2---:R-:W-:Y:S05]  /*8f10*/  @!P0 NANOSLEEP.SYNCS 0x989680 ;  /* 0x009896800000895d */ /* 0x004fea0003900000 */
[----:B------:R-:W2:Y:S02]  /*8f20*/  @!P0 SYNCS.PHASECHK.TRANS64 P0, [R0+URZ+0x140], R5 ;  /* 0x00014005000085a7 */ /* 0x000ea400080010ff */
[----:B--2---:R-:W-:Y:S05]  /*8f30*/  @!P0 BRA `(.L_x_158) ;  /* 0xfffffffc00f08947 */ /* 0x004fea000383ffff */
[----:B------:R-:W-:Y:S05]  /*8f40*/  BRA `(.L_x_159) ;  /* 0xffffffac00607947 */ /* 0x000fea000383ffff */
.L_x_61:
[----:B------:R-:W-:-:S07]  /*8f50*/  MOV R5, UR22 ;  /* 0x0000001600057c02 */ /* 0x000fce0008000f00 */
.L_x_160:
[----:B-1----:R1:W2:Y:S02]  /*8f60*/  SYNCS.PHASECHK.TRANS64.TRYWAIT P0, [R5+URZ+0x160], R0 ;  /* 0x00016000050075a7 */ /* 0x0022a400080011ff */
[----:B--2---:R-:W-:Y:S05]  /*8f70*/  @!P0 NANOSLEEP.SYNCS 0x989680 ;  /* 0x009896800000895d */ /* 0x004fea0003900000 */
[----:B------:R-:W2:Y:S02]  /*8f80*/  @!P0 SYNCS.PHASECHK.TRANS64 P0, [R5+URZ+0x160], R0 ;  /* 0x00016000050085a7 */ /* 0x000ea400080010ff */
[----:B--2---:R-:W-:Y:S05]  /*8f90*/  @!P0 BRA `(.L_x_160) ;  /* 0xfffffffc00f08947 */ /* 0x004fea000383ffff */
[----:B------:R-:W-:Y:S05]  /*8fa0*/  BRA `(.L_x_161) ;  /* 0xffffffac007c7947 */ /* 0x000fea000383ffff */
.L_x_64:
[----:B-1----:R-:W-:Y:S07]  /*8fb0*/  MOV R0, UR16 ;  /* 0x0000001000007c02 */ /* 0x002fee0008000f00 */
.L_x_162:
[----:B-1----:R1:W2:Y:S02]  /*8fc0*/  SYNCS.PHASECHK.TRANS64.TRYWAIT P0, [R0+URZ], R5 ;  /* 0x00000005000075a7 */ /* 0x0022a400080011ff */
[----:B--2---:R-:W-:Y:S05]  /*8fd0*/  @!P0 NANOSLEEP.SYNCS 0x989680 ;  /* 0x009896800000895d */ /* 0x004fea0003900000 */
[----:B------:R-:W2:Y:S02]  /*8fe0*/  @!P0 SYNCS.PHASECHK.TRANS64 P0, [R0+URZ], R5 ;  /* 0x00000005000085a7 */ /* 0x000ea400080010ff */
[----:B--2---:R-:W-:Y:S05]  /*8ff0*/  @!P0 BRA `(.L_x_162) ;  /* 0xfffffffc00f08947 */ /* 0x004fea000383ffff */
[----:B------:R-:W-:Y:S05]  /*9000*/  BRA `(.L_x_63) ;  /* 0xffffffac00a07947 */ /* 0x000fea000383ffff */
.L_x_67:
[----:B------:R-:W-:-:S07]  /*9010*/  MOV R0, UR4 ;  /* 0x0000000400007c02 */ /* 0x000fce0008000f00 */
.L_x_163:
[----:B-1----:R1:W3:Y:S02]  /*9020*/  SYNCS.PHASECHK.TRANS64.TRYWAIT P0, [R0+URZ], R3 ;  /* 0x00000003000075a7 */ /* 0x0022e400080011ff */
[----:B---3--:R-:W-:Y:S05]  /*9030*/  @!P0 NANOSLEEP.SYNCS 0x989680 ;  /* 0x009896800000895d */ /* 0x008fea0003900000 */
[----:B------:R-:W3:Y:S02]  /*9040*/  @!P0 SYNCS.PHASECHK.TRANS64 P0, [R0+URZ], R3 ;  /* 0x00000003000085a7 */ /* 0x000ee400080010ff */
[----:B---3--:R-:W-:Y:S05]  /*9050*/  @!P0 BRA `(.L_x_163) ;  /* 0xfffffffc00f08947 */ /* 0x008fea000383ffff */
[----:B------:R-:W-:Y:S05]  /*9060*/  BRA `(.L_x_164) ;  /* 0xffffffb0006c7947 */ /* 0x000fea000383ffff */
.L_x_68:
[----:B------:R-:W-:-:S07]  /*9070*/  MOV R0, UR4 ;  /* 0x0000000400007c02 */ /* 0x000fce0008000f00 */
.L_x_165:
[----:B-1----:R1:W2:Y:S02]  /*9080*/  SYNCS.PHASECHK.TRANS64.TRYWAIT P0, [R0+URZ], R3 ;  /* 0x00000003000075a7 */ /* 0x0022a400080011ff */
[----:B--2---:R-:W-:Y:S05]  /*9090*/  @!P0 NANOSLEEP.SYNCS 0x989680 ;  /* 0x009896800000895d */ /* 0x004fea0003900000 */
[----:B------:R-:W2:Y:S02]  /*90a0*/  @!P0 SYNCS.PHASECHK.TRANS64 P0, [R0+URZ], R3 ;  /* 0x00000003000085a7 */ /* 0x000ea400080010ff */
[----:B--2---:R-:W-:Y:S05]  /*90b0*/  @!P0 BRA `(.L_x_165) ;  /* 0xfffffffc00f08947 */ /* 0x004fea000383ffff */
[----:B------:R-:W-:Y:S05]  /*90c0*/  BRA `(.L_x_166) ;  /* 0xffffffb000787947 */ /* 0x000fea000383ffff */
.L_x_73:
[----:B------:R-:W-:Y:S07]  /*90d0*/  MOV R0, UR24 ;  /* 0x0000001800007c02 */ /* 0x000fee0008000f00 */
.L_x_167:
[----:B--2---:R2:W4:Y:S02]  /*90e0*/  SYNCS.PHASECHK.TRANS64.TRYWAIT P0, [R0+URZ+0x140], R5 ;  /* 0x00014005000075a7 */ /* 0x00452400080011ff */
[----:B----4-:R-:W-:Y:S05]  /*90f0*/  @!P0 NANOSLEEP.SYNCS 0x989680 ;  /* 0x009896800000895d */ /* 0x010fea0003900000 */
[----:B------:R-:W4:Y:S02]  /*9100*/  @!P0 SYNCS.PHASECHK.TRANS64 P0, [R0+URZ+0x140], R5 ;  /* 0x00014005000085a7 */ /* 0x000f2400080010ff */
[----:B----4-:R-:W-:Y:S05]  /*9110*/  @!P0 BRA `(.L_x_167) ;  /* 0xfffffffc00f08947 */ /* 0x010fea000383ffff */
[----:B------:R-:W-:Y:S05]  /*9120*/  BRA `(.L_x_168) ;  /* 0xffffffb400b47947 */ /* 0x000fea000383ffff */
.L_x_76:
[----:B------:R-:W-:Y:S07]  /*9130*/  MOV R0, UR24 ;  /* 0x0000001800007c02 */ /* 0x000fee0008000f00 */
.L_x_169:
[----:B--2---:R2:W4:Y:S02]  /*9140*/  SYNCS.PHASECHK.TRANS64.TRYWAIT P3, [R0+URZ+0x138], R15 ;  /* 0x0001380f000075a7 */ /* 0x00452400080611ff */
[----:B----4-:R-:W-:Y:S05]  /*9150*/  @!P3 NANOSLEEP.SYNCS 0x989680 ;  /* 0x009896800000b95d */ /* 0x010fea0003900000 */
[----:B------:R-:W4:Y:S02]  /*9160*/  @!P3 SYNCS.PHASECHK.TRANS64 P3, [R0+URZ+0x138], R15 ;  /* 0x0001380f0000b5a7 */ /* 0x000f2400080610ff */
[----:B----4-:R-:W-:Y:S05]  /*9170*/  @!P3 BRA `(.L_x_169) ;  /* 0xfffffffc00f0b947 */ /* 0x010fea000383ffff */
[----:B------:R-:W-:Y:S05]  /*9180*/  BRA `(.L_x_75) ;  /* 0xffffffbc00107947 */ /* 0x000fea000383ffff */
.L_x_79:
[----:B------:R-:W-:Y:S07]  /*9190*/  MOV R8, UR7 ;  /* 0x0000000700087c02 */ /* 0x000fee0008000f00 */
.L_x_170:
[----:B-1----:R1:W2:Y:S02]  /*91a0*/  SYNCS.PHASECHK.TRANS64.TRYWAIT P1, [R8+URZ+0x118], R15 ;  /* 0x0001180f080075a7 */ /* 0x0022a400080211ff */
[----:B--2---:R-:W-:Y:S05]  /*91b0*/  @!P1 NANOSLEEP.SYNCS 0x989680 ;  /* 0x009896800000995d */ /* 0x004fea0003900000 */
[----:B------:R-:W2:Y:S02]  /*91c0*/  @!P1 SYNCS.PHASECHK.TRANS64 P1, [R8+URZ+0x118], R15 ;  /* 0x0001180f080095a7 */ /* 0x000ea400080210ff */
[----:B--2---:R-:W-:Y:S05]  /*91d0*/  @!P1 BRA `(.L_x_170) ;  /* 0xfffffffc00f09947 */ /* 0x004fea000383ffff */
[----:B------:R-:W-:Y:S05]  /*91e0*/  BRA `(.L_x_171) ;  /* 0xffffffbc00c47947 */ /* 0x000fea000383ffff */
.L_x_80:
[----:B------:R-:W-:Y:S07]  /*91f0*/  MOV R5, UR4 ;  /* 0x0000000400057c02 */ /* 0x000fee0008000f00 */
.L_x_172:
[----:B-1----:R1:W2:Y:S02]  /*9200*/  SYNCS.PHASECHK.TRANS64.TRYWAIT P0, [R5+URZ+0x118], R14 ;  /* 0x0001180e050075a7 */ /* 0x0022a400080011ff */
[----:B--2---:R-:W-:Y:S05]  /*9210*/  @!P0 NANOSLEEP.SYNCS 0x989680 ;  /* 0x009896800000895d */ /* 0x004fea0003900000 */
[----:B------:R-:W2:Y:S02]  /*9220*/  @!P0 SYNCS.PHASECHK.TRANS64 P0, [R5+URZ+0x118], R14 ;  /* 0x0001180e050085a7 */ /* 0x000ea400080010ff */
[----:B--2---:R-:W-:Y:S05]  /*9230*/  @!P0 BRA `(.L_x_172) ;  /* 0xfffffffc00f08947 */ /* 0x004fea000383ffff */
[----:B------:R-:W-:Y:S05]  /*9240*/  BRA `(.L_x_173) ;  /* 0xffffffc000307947 */ /* 0x000fea000383ffff */
.L_x_82:
[----:B------:R-:W-:-:S07]  /*9250*/  MOV R0, UR4 ;  /* 0x0000000400007c02 */ /* 0x000fce0008000f00 */
.L_x_174:
[----:B-1----:R1:W4:Y:S02]  /*9260*/  SYNCS.PHASECHK.TRANS64.TRYWAIT P0, [R0+URZ], R3 ;  /* 0x00000003000075a7 */ /* 0x00232400080011ff */
[----:B----4-:R-:W-:Y:S05]  /*9270*/  @!P0 NANOSLEEP.SYNCS 0x989680 ;  /* 0x009896800000895d */ /* 0x010fea0003900000 */
[----:B------:R-:W4:Y:S02]  /*9280*/  @!P0 SYNCS.PHASECHK.TRANS64 P0, [R0+URZ], R3 ;  /* 0x00000003000085a7 */ /* 0x000f2400080010ff */
[----:B----4-:R-:W-:Y:S05]  /*9290*/  @!P0 BRA `(.L_x_174) ;  /* 0xfffffffc00f08947 */ /* 0x010fea000383ffff */
[----:B------:R-:W-:Y:S05]  /*92a0*/  BRA `(.L_x_175) ;  /* 0xffffffc000b87947 */ /* 0x000fea000383ffff */
.L_x_83:
[----:B-1----:R1:W4:Y:S02]  /*92b0*/  SYNCS.PHASECHK.TRANS64.TRYWAIT P0, [R2+URZ], R3 ;  /* 0x00000003020075a7 */ /* 0x00232400080011ff */
[----:B----4-:R-:W-:Y:S05]  /*92c0*/  @!P0 NANOSLEEP.SYNCS 0x989680 ;  /* 0x009896800000895d */ /* 0x010fea0003900000 */
[----:B------:R-:W4:Y:S02]  /*92d0*/  @!P0 SYNCS.PHASECHK.TRANS64 P0, [R2+URZ], R3 ;  /* 0x00000003020085a7 */ /* 0x000f2400080010ff */
[----:B----4-:R-:W-:Y:S05]  /*92e0*/  @!P0 BRA `(.L_x_83) ;  /* 0xfffffffc00f08947 */ /* 0x010fea000383ffff */
[----:B------:R-:W-:Y:S05]  /*92f0*/  BRA `(.L_x_176) ;  /* 0xffffffc000e47947 */ /* 0x000fea000383ffff */
.L_x_85:
[----:B------:R-:W-:Y:S07]  /*9300*/  MOV R0, UR49 ;  /* 0x0000003100007c02 */ /* 0x000fee0008000f00 */
.L_x_177:
[----:B-1----:R1:W2:Y:S02]  /*9310*/  SYNCS.PHASECHK.TRANS64.TRYWAIT P0, [R0+URZ+0x140], R3 ;  /* 0x00014003000075a7 */ /* 0x0022a400080011ff */
[----:B--2---:R-:W-:Y:S05]  /*9320*/  @!P0 NANOSLEEP.SYNCS 0x989680 ;  /* 0x009896800000895d */ /* 0x004fea0003900000 */
[----:B------:R-:W2:Y:S02]  /*9330*/  @!P0 SYNCS.PHASECHK.TRANS64 P0, [R0+URZ+0x140], R3 ;  /* 0x00014003000085a7 */ /* 0x000ea400080010ff */
[----:B--2---:R-:W-:Y:S05]  /*9340*/  @!P0 BRA `(.L_x_177) ;  /* 0xfffffffc00f08947 */ /* 0x004fea000383ffff */
[----:B------:R-:W-:Y:S05]  /*9350*/  BRA `(.L_x_178) ;  /* 0xffffffc400c87947 */ /* 0x000fea000383ffff */
.L_x_95:
[----:B-1----:R1:W2:Y:S02]  /*9360*/  SYNCS.PHASECHK.TRANS64.TRYWAIT P1, [R0+URZ+0x100], R5 ;  /* 0x00010005000075a7 */ /* 0x0022a400080211ff */
[----:B--2---:R-:W-:Y:S05]  /*9370*/  @!P1 NANOSLEEP.SYNCS 0x989680 ;  /* 0x009896800000995d */ /* 0x004fea0003900000 */
[----:B------:R-:W2:Y:S02]  /*9380*/  @!P1 SYNCS.PHASECHK.TRANS64 P1, [R0+URZ+0x100], R5 ;  /* 0x00010005000095a7 */ /* 0x000ea400080210ff */
[----:B--2---:R-:W-:Y:S05]  /*9390*/  @!P1 BRA `(.L_x_95) ;  /* 0xfffffffc00f09947 */ /* 0x004fea000383ffff */
[----:B------:R-:W-:Y:S05]  /*93a0*/  BRA `(.L_x_94) ;  /* 0xffffffd400a87947 */ /* 0x000fea000383ffff */
.L_x_97:
[----:B-1----:R1:W3:Y:S02]  /*93b0*/  SYNCS.PHASECHK.TRANS64.TRYWAIT P0, [R102+URZ+0x150], R3 ;  /* 0x00015003660075a7 */ /* 0x0022e400080011ff */
[----:B---3--:R-:W-:Y:S05]  /*93c0*/  @!P0 NANOSLEEP.SYNCS 0x989680 ;  /* 0x009896800000895d */ /* 0x008fea0003900000 */
[----:B------:R-:W3:Y:S02]  /*93d0*/  @!P0 SYNCS.PHASECHK.TRANS64 P0, [R102+URZ+0x150], R3 ;  /* 0x00015003660085a7 */ /* 0x000ee400080010ff */
[----:B---3--:R-:W-:Y:S05]  /*93e0*/  @!P0 BRA `(.L_x_97) ;  /* 0xfffffffc00f08947 */ /* 0x008fea000383ffff */
[----:B------:R-:W-:Y:S05]  /*93f0*/  BRA `(.L_x_96) ;  /* 0xffffffd400e07947 */ /* 0x000fea000383ffff */
.L_x_108:
[----:B--2---:R2:W3:Y:S02]  /*9400*/  SYNCS.PHASECHK.TRANS64.TRYWAIT P0, [R3+URZ+0x100], R4 ;  /* 0x00010004030075a7 */ /* 0x0044e400080011ff */
[----:B---3--:R-:W-:Y:S05]  /*9410*/  @!P0 NANOSLEEP.SYNCS 0x989680 ;  /* 0x009896800000895d */ /* 0x008fea0003900000 */
[----:B------:R-:W3:Y:S02]  /*9420*/  @!P0 SYNCS.PHASECHK.TRANS64 P0, [R3+URZ+0x100], R4 ;  /* 0x00010004030085a7 */ /* 0x000ee400080010ff */
[----:B---3--:R-:W-:Y:S05]  /*9430*/  @!P0 BRA `(.L_x_108) ;  /* 0xfffffffc00f08947 */ /* 0x008fea000383ffff */
[----:B------:R-:W-:Y:S05]  /*9440*/  BRA `(.L_x_107) ;  /* 0xffffffe000e47947 */ /* 0x000fea000383ffff */
        .weak           $__internal_0_$__cuda_sm10x_tcgen05_guardrail_trap_col_being_dealloced_not_returned_by_alloc
        .type           $__internal_0_$__cuda_sm10x_tcgen05_guardrail_trap_col_being_dealloced_not_returned_by_alloc,@function
        .size           $__internal_0_$__cuda_sm10x_tcgen05_guardrail_trap_col_being_dealloced_not_returned_by_alloc,($__internal_1_$__cuda_sm10x_tcgen05_guardrail_trap_phase_invalid_during_alloc - $__internal_0_$__cuda_sm10x_tcgen05_guardrail_trap_col_being_dealloced_not_returned_by_alloc)
$__internal_0_$__cuda_sm10x_tcgen05_guardrail_trap_col_being_dealloced_not_returned_by_alloc:
[----:B------:R-:W-:Y:S05]  /*9450*/  BPT.TRAP 0x1 ;  /* 0x000000040000795c */ /* 0x000fea0000300000 */
[----:B------:R-:W-:-:S04]  /*9460*/  MOV R3, 0x0 ;  /* 0x0000000000037802 */ /* 0x000fc80000000f00 */
[----:B------:R-:W-:Y:S05]  /*9470*/  RET.REL.NODEC R2 `(_ZN7cutlass13device_kernelINS_4conv6kernel13ConvUniversalINS1_16ConvProblemShapeILNS1_8OperatorE0ELi3EEENS1_10collective14CollectiveConvINS1_47MainloopSm100TmaUmmaWarpSpecializedImplicitGemmILS5_0ELi16ELi3ELi1ELi2EN4cute5tupleIJNSA_1CILi1EEESD_SD_EEEEENSB_IJNSC_ILi128EEENSC_ILi64EEENSB_IJNSC_ILi32EEEEEEEEENS_6half_tESL_NSA_8TiledMMAINSA_8MMA_AtomIJNSA_20SM100_MMA_F16BF16_SSISL_SL_fLi128ELi64ELNSA_4UMMA5MajorE0ELSQ_0ELNSP_7ScaleInE0ELSR_0EEEEEENSA_6LayoutISE_NSB_IJNSC_ILi0EEESV_SV_EEEEENSB_IJNSA_10UnderscoreESY_SY_EEEEENS7_6detail27Sm100ImplicitGemmTileTraitsINSA_20SM90_TMA_LOAD_IM2COLENSA_14ComposedLayoutINSA_7SwizzleILi2ELi4ELi3EEENSA_18smem_ptr_flag_bitsILi16EEENSU_INSB_IJNSC_ILi8EEESI_EEENSB_IJSI_SD_EEEEEEEvEENS12_INSA_13SM90_TMA_LOADES1D_vEEEENS_8epilogue10collective18CollectiveEpilogueINS1I_23Sm100TmaWarpSpecializedILi3ELi2ELi32ELb1ELb0EEEJSK_NSB_IJNSU_ISG_SD_EENSU_ISI_SD_EEEEESL_NSB_IJNSB_IJllllEEESD_SV_EEESL_S1R_NS1I_6fusion15FusionCallbacksIS1M_NS1S_17LinearCombinationISL_fSL_fLNS_15FloatRoundStyleE2EEESK_S1P_JEEENSA_5SM1004TMEM4LOAD26SM100_TMEM_LOAD_32dp32b32xES13_S1D_NSA_39AutoVectorizingCopyWithAssumedAlignmentILi128EEENSA_21SM90_TMA_STORE_IM2COLES1D_S23_S23_EEEvvEEEEvNT_6ParamsE) ;  /* 0xffffff6802e07950 */ /* 0x000fea0003c3ffff */
        .weak           $__internal_1_$__cuda_sm10x_tcgen05_guardrail_trap_phase_invalid_during_alloc
        .type           $__internal_1_$__cuda_sm10x_tcgen05_guardrail_trap_phase_invalid_during_alloc,@function
        .size           $__internal_1_$__cuda_sm10x_tcgen05_guardrail_trap_phase_invalid_during_alloc,($__internal_2_$__cuda_sm10x_tcgen05_guardrail_trap_unallocated_columns_being_dealloced - $__internal_1_$__cuda_sm10x_tcgen05_guardrail_trap_phase_invalid_during_alloc)
$__internal_1_$__cuda_sm10x_tcgen05_guardrail_trap_phase_invalid_during_alloc:
[----:B------:R-:W-:Y:S05]  /*9480*/  BPT.TRAP 0x1 ;  /* 0x000000040000795c */ /* 0x000fea0000300000 */
[----:B------:R-:W-:-:S04]  /*9490*/  HFMA2 R3, -RZ, RZ, 0, 0 ;  /* 0x00000000ff037431 */ /* 0x000fc800000001ff */
[----:B------:R-:W-:Y:S05]  /*94a0*/  RET.REL.NODEC R2 `(_ZN7cutlass13device_kernelINS_4conv6kernel13ConvUniversalINS1_16ConvProblemShapeILNS1_8OperatorE0ELi3EEENS1_10collective14CollectiveConvINS1_47MainloopSm100TmaUmmaWarpSpecializedImplicitGemmILS5_0ELi16ELi3ELi1ELi2EN4cute5tupleIJNSA_1CILi1EEESD_SD_EEEEENSB_IJNSC_ILi128EEENSC_ILi64EEENSB_IJNSC_ILi32EEEEEEEEENS_6half_tESL_NSA_8TiledMMAINSA_8MMA_AtomIJNSA_20SM100_MMA_F16BF16_SSISL_SL_fLi128ELi64ELNSA_4UMMA5MajorE0ELSQ_0ELNSP_7ScaleInE0ELSR_0EEEEEENSA_6LayoutISE_NSB_IJNSC_ILi0EEESV_SV_EEEEENSB_IJNSA_10UnderscoreESY_SY_EEEEENS7_6detail27Sm100ImplicitGemmTileTraitsINSA_20SM90_TMA_LOAD_IM2COLENSA_14ComposedLayoutINSA_7SwizzleILi2ELi4ELi3EEENSA_18smem_ptr_flag_bitsILi16EEENSU_INSB_IJNSC_ILi8EEESI_EEENSB_IJSI_SD_EEEEEEEvEENS12_INSA_13SM90_TMA_LOADES1D_vEEEENS_8epilogue10collective18CollectiveEpilogueINS1I_23Sm100TmaWarpSpecializedILi3ELi2ELi32ELb1ELb0EEEJSK_NSB_IJNSU_ISG_SD_EENSU_ISI_SD_EEEEESL_NSB_IJNSB_IJllllEEESD_SV_EEESL_S1R_NS1I_6fusion15FusionCallbacksIS1M_NS1S_17LinearCombinationISL_fSL_fLNS_15FloatRoundStyleE2EEESK_S1P_JEEENSA_5SM1004TMEM4LOAD26SM100_TMEM_LOAD_32dp32b32xES13_S1D_NSA_39AutoVectorizingCopyWithAssumedAlignmentILi128EEENSA_21SM90_TMA_STORE_IM2COLES1D_S23_S23_EEEvvEEEEvNT_6ParamsE) ;  /* 0xffffff6802d47950 */ /* 0x000fea0003c3ffff */
        .weak           $__internal_2_$__cuda_sm10x_tcgen05_guardrail_trap_unallocated_columns_being_dealloced
        .type           $__internal_2_$__cuda_sm10x_tcgen05_guardrail_trap_unallocated_columns_being_dealloced,@function
        .size           $__internal_2_$__cuda_sm10x_tcgen05_guardrail_trap_unallocated_columns_being_dealloced,(.L_x_180 - $__internal_2_$__cuda_sm10x_tcgen05_guardrail_trap_unallocated_columns_being_dealloced)
$__internal_2_$__cuda_sm10x_tcgen05_guardrail_trap_unallocated_columns_being_dealloced:
[----:B------:R-:W-:Y:S05]  /*94b0*/  BPT.TRAP 0x1 ;  /* 0x000000040000795c */ /* 0x000fea0000300000 */
[----:B------:R-:W-:-:S04]  /*94c0*/  MOV R3, 0x0 ;  /* 0x0000000000037802 */ /* 0x000fc80000000f00 */
[----:B------:R-:W-:Y:S05]  /*94d0*/  RET.REL.NODEC R2 `(_ZN7cutlass13device_kernelINS_4conv6kernel13ConvUniversalINS1_16ConvProblemShapeILNS1_8OperatorE0ELi3EEENS1_10collective14CollectiveConvINS1_47MainloopSm100TmaUmmaWarpSpecializedImplicitGemmILS5_0ELi16ELi3ELi1ELi2EN4cute5tupleIJNSA_1CILi1EEESD_SD_EEEEENSB_IJNSC_ILi128EEENSC_ILi64EEENSB_IJNSC_ILi32EEEEEEEEENS_6half_tESL_NSA_8TiledMMAINSA_8MMA_AtomIJNSA_20SM100_MMA_F16BF16_SSISL_SL_fLi128ELi64ELNSA_4UMMA5MajorE0ELSQ_0ELNSP_7ScaleInE0ELSR_0EEEEEENSA_6LayoutISE_NSB_IJNSC_ILi0EEESV_SV_EEEEENSB_IJNSA_10UnderscoreESY_SY_EEEEENS7_6detail27Sm100ImplicitGemmTileTraitsINSA_20SM90_TMA_LOAD_IM2COLENSA_14ComposedLayoutINSA_7SwizzleILi2ELi4ELi3EEENSA_18smem_ptr_flag_bitsILi16EEENSU_INSB_IJNSC_ILi8EEESI_EEENSB_IJSI_SD_EEEEEEEvEENS12_INSA_13SM90_TMA_LOADES1D_vEEEENS_8epilogue10collective18CollectiveEpilogueINS1I_23Sm100TmaWarpSpecializedILi3ELi2ELi32ELb1ELb0EEEJSK_NSB_IJNSU_ISG_SD_EENSU_ISI_SD_EEEEESL_NSB_IJNSB_IJllllEEESD_SV_EEESL_S1R_NS1I_6fusion15FusionCallbacksIS1M_NS1S_17LinearCombinationISL_fSL_fLNS_15FloatRoundStyleE2EEESK_S1P_JEEENSA_5SM1004TMEM4LOAD26SM100_TMEM_LOAD_32dp32b32xES13_S1D_NSA_39AutoVectorizingCopyWithAssumedAlignmentILi128EEENSA_21SM90_TMA_STORE_IM2COLES1D_S23_S23_EEEvvEEEEvNT_6ParamsE) ;  /* 0xffffff6802c87950 */ /* 0x000fea0003c3ffff */
.L_x_179:
[----:B------:R-:W-:-:S00]  /*94e0*/  BRA `(.L_x_179) ;  /* 0xfffffffc00fc7947 */ /* 0x000fc0000383ffff */
[----:B------:R-:W-:-:S00]  /*94f0*/  NOP ;  /* 0x0000000000007918 */ /* 0x000fc00000000000 */
        /* <DEDUP_REMOVED lines=8> */
.L_x_180:


//--------------------- .nv.global.init           --------------------------
	.section	.nv.global.init,"aw",@progbits
.nv.global.init:
	.type		$str$29,@object
	.size		$str$29,($str$30 - $str$29)
$str$29:
        /*0000*/ 	.byte	0x28, 0x61, 0x64, 0x64, 0x72, 0x65, 0x73, 0x73, 0x20, 0x26, 0x20, 0x6d, 0x61, 0x73, 0x6b, 0x29
        /*0010*/ 	.byte	0x20, 0x3d, 0x3d, 0x20, 0x30, 0x00
	.type		$str$30,@object
	.size		$str$30,($str$28 - $str$30)
$str$30:
        /*0016*/ 	.byte	0x2f, 0x74, 0x6d, 0x70, 0x2f, 0x63, 0x75, 0x74, 0x6c, 0x61, 0x73, 0x73, 0x5f, 0x73, 0x77, 0x65
        /*0026*/ 	.byte	0x65, 0x70, 0x5f, 0x73, 0x72, 0x63, 0x2f, 0x69, 0x6e, 0x63, 0x6c, 0x75, 0x64, 0x65, 0x2f, 0x63
        /*0036*/ 	.byte	0x75, 0x74, 0x65, 0x2f, 0x70, 0x6f, 0x69, 0x6e, 0x74, 0x65, 0x72, 0x5f, 0x66, 0x6c, 0x61, 0x67
        /*0046*/ 	.byte	0x67, 0x65, 0x64, 0x2e, 0x68, 0x70, 0x70, 0x00
	.type		$str$28,@object
	.size		$str$28,($str$27 - $str$28)
$str$28:
        /*004e*/ 	.byte	0x2f, 0x74, 0x6d, 0x70, 0x2f, 0x63, 0x75, 0x74, 0x6c, 0x61, 0x73, 0x73, 0x5f, 0x73, 0x77, 0x65
        /*005e*/ 	.byte	0x65, 0x70, 0x5f, 0x73, 0x72, 0x63, 0x2f, 0x69, 0x6e, 0x63, 0x6c, 0x75, 0x64, 0x65, 0x2f, 0x63
        /*006e*/ 	.byte	0x75, 0x74, 0x65, 0x2f, 0x61, 0x74, 0x6f, 0x6d, 0x2f, 0x63, 0x6f, 0x70, 0x79, 0x5f, 0x74, 0x72
        /*007e*/ 	.byte	0x61, 0x69, 0x74, 0x73, 0x5f, 0x73, 0x6d, 0x31, 0x30, 0x30, 0x2e, 0x68, 0x70, 0x70, 0x00
	.type		$str$27,@object
	.size		$str$27,(__unnamed_1 - $str$27)
$str$27:
        /*008d*/ 	.byte	0x28, 0x28, 0x75, 0x69, 0x6e, 0x74, 0x33, 0x32, 0x5f, 0x74, 0x28, 0x74, 0x68, 0x72, 0x65, 0x61
        /*009d*/ 	.byte	0x64, 0x49, 0x64, 0x78, 0x2e, 0x78, 0x29, 0x20, 0x2f, 0x20, 0x33, 0x32, 0x29, 0x20, 0x25, 0x20
        /*00ad*/ 	.byte	0x34, 0x29, 0x20, 0x3d, 0x3d, 0x20, 0x28, 0x28, 0x28, 0x74, 0x6d, 0x65, 0x6d, 0x5f, 0x61, 0x64
        /*00bd*/ 	.byte	0x64, 0x72, 0x20, 0x3e, 0x3e, 0x20, 0x31, 0x36, 0x29, 0x20, 0x2f, 0x20, 0x33, 0x32, 0x29, 0x20
        /*00cd*/ 	.byte	0x25, 0x20, 0x34, 0x29, 0x00
	.type		__unnamed_1,@object
	.size		__unnamed_1,(__unnamed_2 - __unnamed_1)
__unnamed_1:
        /*00d2*/ 	.byte	0x61, 0x75, 0x74, 0x6f, 0x20, 0x63, 0x75, 0x74, 0x65, 0x3a, 0x3a, 0x61, 0x73, 0x5f, 0x70, 0x6f
        /* <DEDUP_REMOVED lines=24> */
        /*0262*/ 	.byte	0x3e, 0x3e, 0x3e, 0x3e, 0x5d, 0x00
	.type		__unnamed_2,@object
	.size		__unnamed_2,(.L_2 - __unnamed_2)
__unnamed_2:
        /* <DEDUP_REMOVED lines=42> */
        /*0508*/ 	.byte	0x3e, 0x3e, 0x5d, 0x00
.L_2:


//--------------------- .nv.shared._ZN7cutlass13device_kernelINS_4conv6kernel13ConvUniversalINS1_16ConvProblemShapeILNS1_8OperatorE0ELi3EEENS1_10collective14CollectiveConvINS1_47MainloopSm100TmaUmmaWarpSpecializedImplicitGemmILS5_0ELi16ELi3ELi1ELi2EN4cute5tupleIJNSA_1CILi1EEESD_SD_EEEEENSB_IJNSC_ILi128EEENSC_ILi64EEENSB_IJNSC_ILi32EEEEEEEEENS_6half_tESL_NSA_8TiledMMAINSA_8MMA_AtomIJNSA_20SM100_MMA_F16BF16_SSISL_SL_fLi128ELi64ELNSA_4UMMA5MajorE0ELSQ_0ELNSP_7ScaleInE0ELSR_0EEEEEENSA_6LayoutISE_NSB_IJNSC_ILi0EEESV_SV_EEEEENSB_IJNSA_10UnderscoreESY_SY_EEEEENS7_6detail27Sm100ImplicitGemmTileTraitsINSA_20SM90_TMA_LOAD_IM2COLENSA_14ComposedLayoutINSA_7SwizzleILi2ELi4ELi3EEENSA_18smem_ptr_flag_bitsILi16EEENSU_INSB_IJNSC_ILi8EEESI_EEENSB_IJSI_SD_EEEEEEEvEENS12_INSA_13SM90_TMA_LOADES1D_vEEEENS_8epilogue10collective18CollectiveEpilogueINS1I_23Sm100TmaWarpSpecializedILi3ELi2ELi32ELb1ELb0EEEJSK_NSB_IJNSU_ISG_SD_EENSU_ISI_SD_EEEEESL_NSB_IJNSB_IJllllEEESD_SV_EEESL_S1R_NS1I_6fusion15FusionCallbacksIS1M_NS1S_17LinearCombinationISL_fSL_fLNS_15FloatRoundStyleE2EEESK_S1P_JEEENSA_5SM1004TMEM4LOAD26SM100_TMEM_LOAD_32dp32b32xES13_S1D_NSA_39AutoVectorizingCopyWithAssumedAlignmentILi128EEENSA_21SM90_TMA_STORE_IM2COLES1D_S23_S23_EEEvvEEEEvNT_6ParamsE --------------------------
	.section	.nv.shared._ZN7cutlass13device_kernelINS_4conv6kernel13ConvUniversalINS1_16ConvProblemShapeILNS1_8OperatorE0ELi3EEENS1_10collective14CollectiveConvINS1_47MainloopSm100TmaUmmaWarpSpecializedImplicitGemmILS5_0ELi16ELi3ELi1ELi2EN4cute5tupleIJNSA_1CILi1EEESD_SD_EEEEENSB_IJNSC_ILi128EEENSC_ILi64EEENSB_IJNSC_ILi32EEEEEEEEENS_6half_tESL_NSA_8TiledMMAINSA_8MMA_AtomIJNSA_20SM100_MMA_F16BF16_SSISL_SL_fLi128ELi64ELNSA_4UMMA5MajorE0ELSQ_0ELNSP_7ScaleInE0ELSR_0EEEEEENSA_6LayoutISE_NSB_IJNSC_ILi0EEESV_SV_EEEEENSB_IJNSA_10UnderscoreESY_SY_EEEEENS7_6detail27Sm100ImplicitGemmTileTraitsINSA_20SM90_TMA_LOAD_IM2COLENSA_14ComposedLayoutINSA_7SwizzleILi2ELi4ELi3EEENSA_18smem_ptr_flag_bitsILi16EEENSU_INSB_IJNSC_ILi8EEESI_EEENSB_IJSI_SD_EEEEEEEvEENS12_INSA_13SM90_TMA_LOADES1D_vEEEENS_8epilogue10collective18CollectiveEpilogueINS1I_23Sm100TmaWarpSpecializedILi3ELi2ELi32ELb1ELb0EEEJSK_NSB_IJNSU_ISG_SD_EENSU_ISI_SD_EEEEESL_NSB_IJNSB_IJllllEEESD_SV_EEESL_S1R_NS1I_6fusion15FusionCallbacksIS1M_NS1S_17LinearCombinationISL_fSL_fLNS_15FloatRoundStyleE2EEESK_S1P_JEEENSA_5SM1004TMEM4LOAD26SM100_TMEM_LOAD_32dp32b32xES13_S1D_NSA_39AutoVectorizingCopyWithAssumedAlignmentILi128EEENSA_21SM90_TMA_STORE_IM2COLES1D_S23_S23_EEEvvEEEEvNT_6ParamsE,"aw",@nobits
	.sectionflags	@""
	.align	16
	.zero		1024


//--------------------- .nv.shared.reserved.0     --------------------------
	.section	.nv.shared.reserved.0,"aw",@nobits
	.weak		__nv_reservedSMEM_offset_0_alias
	.size		__nv_reservedSMEM_offset_0_alias, 0, 64
	.other		__nv_reservedSMEM_offset_0_alias,@"STO_CUDA_RESERVED_SHARED STV_DEFAULT"
__nv_reservedSMEM_offset_0_alias:
	.zero		0
.nv.shared.reserved.0:
	.zero		64
	.weak		__nv_reservedSMEM_tcgen05_partition
	.type		__nv_reservedSMEM_tcgen05_partition,@object
	.size		__nv_reservedSMEM_tcgen05_partition,(.L_0 - __nv_reservedSMEM_tcgen05_partition)
__nv_reservedSMEM_tcgen05_partition:
	.zero		32
.L_0:


//--------------------- .nv.global                --------------------------
	.section	.nv.global,"aw",@nobits
.nv.global:
	.type		_ZN39_INTERNAL_6cb775b4_4_k_cu_bf44a1b1_31234cute1_E,@object
	.size		_ZN39_INTERNAL_6cb775b4_4_k_cu_bf44a1b1_31234cute1_E,(_ZN39_INTERNAL_6cb775b4_4_k_cu_bf44a1b1_31234cuda3std3__45__cpo6cbeginE - _ZN39_INTERNAL_6cb775b4_4_k_cu_bf44a1b1_31234cute1_E)
_ZN39_INTERNAL_6cb775b4_4_k_cu_bf44a1b1_31234cute1_E:
	.zero		1
	.type		_ZN39_INTERNAL_6cb775b4_4_k_cu_bf44a1b1_31234cuda3std3__45__cpo6cbeginE,@object
	.size		_ZN39_INTERNAL_6cb775b4_4_k_cu_bf44a1b1_31234cuda3std3__45__cpo6cbeginE,(_ZN39_INTERNAL_6cb775b4_4_k_cu_bf44a1b1_31234cuda3std3__48in_placeE - _ZN39_INTERNAL_6cb775b4_4_k_cu_bf44a1b1_31234cuda3std3__45__cpo6cbeginE)
_ZN39_INTERNAL_6cb775b4_4_k_cu_bf44a1b1_31234cuda3std3__45__cpo6cbeginE:
	.zero		1
	.type		_ZN39_INTERNAL_6cb775b4_4_k_cu_bf44a1b1_31234cuda3std3__48in_placeE,@object
	.size		_ZN39_INTERNAL_6cb775b4_4_k_cu_bf44a1b1_31234cuda3std3__48in_placeE,(_ZN39_INTERNAL_6cb775b4_4_k_cu_bf44a1b1_31234cuda3std6ranges3__45__cpo9iter_moveE - _ZN39_INTERNAL_6cb775b4_4_k_cu_bf44a1b1_31234cuda3std3__48in_placeE)
_ZN39_INTERNAL_6cb775b4_4_k_cu_bf44a1b1_31234cuda3std3__48in_placeE:
	.zero		1
	.type		_ZN39_INTERNAL_6cb775b4_4_k_cu_bf44a1b1_31234cuda3std6ranges3__45__cpo9iter_moveE,@object
	.size		_ZN39_INTERNAL_6cb775b4_4_k_cu_bf44a1b1_31234cuda3std6ranges3__45__cpo9iter_moveE,(_ZN39_INTERNAL_6cb775b4_4_k_cu_bf44a1b1_31234cuda3std3__45__cpo5beginE - _ZN39_INTERNAL_6cb775b4_4_k_cu_bf44a1b1_31234cuda3std6ranges3__45__cpo9iter_moveE)
_ZN39_INTERNAL_6cb775b4_4_k_cu_bf44a1b1_31234cuda3std6ranges3__45__cpo9iter_moveE:
	.zero		1
	.type		_ZN39_INTERNAL_6cb775b4_4_k_cu_bf44a1b1_31234cuda3std3__45__cpo5beginE,@object
	.size		_ZN39_INTERNAL_6cb775b4_4_k_cu_bf44a1b1_31234cuda3std3__45__cpo5beginE,(_ZN39_INTERNAL_6cb775b4_4_k_cu_bf44a1b1_31234cuda3std3__441_GLOBAL__N__6cb775b4_4_k_cu_bf44a1b1_31236ignoreE - _ZN39_INTERNAL_6cb775b4_4_k_cu_bf44a1b1_31234cuda3std3__45__cpo5beginE)
_ZN39_INTERNAL_6cb775b4_4_k_cu_bf44a1b1_31234cuda3std3__45__cpo5beginE:
	.zero		1
	.type		_ZN39_INTERNAL_6cb775b4_4_k_cu_bf44a1b1_31234cuda3std3__441_GLOBAL__N__6cb775b4_4_k_cu_bf44a1b1_31236ignoreE,@object
	.size		_ZN39_INTERNAL_6cb775b4_4_k_cu_bf44a1b1_31234cuda3std3__441_GLOBAL__N__6cb775b4_4_k_cu_bf44a1b1_31236ignoreE,(_ZN39_INTERNAL_6cb775b4_4_k_cu_bf44a1b1_31234cute7productE - _ZN39_INTERNAL_6cb775b4_4_k_cu_bf44a1b1_31234cuda3std3__441_GLOBAL__N__6cb775b4_4_k_cu_bf44a1b1_31236ignoreE)
_ZN39_INTERNAL_6cb775b4_4_k_cu_bf44a1b1_31234cuda3std3__441_GLOBAL__N__6cb775b4_4_k_cu_bf44a1b1_31236ignoreE:
	.zero		1
	.type		_ZN39_INTERNAL_6cb775b4_4_k_cu_bf44a1b1_31234cute7productE,@object
	.size		_ZN39_INTERNAL_6cb775b4_4_k_cu_bf44a1b1_31234cute7productE,(_ZN39_INTERNAL_6cb775b4_4_k_cu_bf44a1b1_31234cuda3std3__45__cpo3endE - _ZN39_INTERNAL_6cb775b4_4_k_cu_bf44a1b1_31234cute7productE)
_ZN39_INTERNAL_6cb775b4_4_k_cu_bf44a1b1_31234cute7productE:
	.zero		1
	.type		_ZN39_INTERNAL_6cb775b4_4_k_cu_bf44a1b1_31234cuda3std3__45__cpo3endE,@object
	.size		_ZN39_INTERNAL_6cb775b4_4_k_cu_bf44a1b1_31234cuda3std3__45__cpo3endE,(_ZN39_INTERNAL_6cb775b4_4_k_cu_bf44a1b1_31234cuda3std3__419piecewise_constructE - _ZN39_INTERNAL_6cb775b4_4_k_cu_bf44a1b1_31234cuda3std3__45__cpo3endE)
_ZN39_INTERNAL_6cb775b4_4_k_cu_bf44a1b1_31234cuda3std3__45__cpo3endE:
	.zero		1
	.type		_ZN39_INTERNAL_6cb775b4_4_k_cu_bf44a1b1_31234cuda3std3__419piecewise_constructE,@object
	.size		_ZN39_INTERNAL_6cb775b4_4_k_cu_bf44a1b1_31234cuda3std3__419piecewise_constructE,(_ZN39_INTERNAL_6cb775b4_4_k_cu_bf44a1b1_31234cuda3std3__45__cpo4cendE - _ZN39_INTERNAL_6cb775b4_4_k_cu_bf44a1b1_31234cuda3std3__419piecewise_constructE)
_ZN39_INTERNAL_6cb775b4_4_k_cu_bf44a1b1_31234cuda3std3__419piecewise_constructE:
	.zero		1
	.type		_ZN39_INTERNAL_6cb775b4_4_k_cu_bf44a1b1_31234cuda3std3__45__cpo4cendE,@object
	.size		_ZN39_INTERNAL_6cb775b4_4_k_cu_bf44a1b1_31234cuda3std3__45__cpo4cendE,(_ZN39_INTERNAL_6cb775b4_4_k_cu_bf44a1b1_31234cuda3std6ranges3__45__cpo4swapE - _ZN39_INTERNAL_6cb775b4_4_k_cu_bf44a1b1_31234cuda3std3__45__cpo4cendE)
_ZN39_INTERNAL_6cb775b4_4_k_cu_bf44a1b1_31234cuda3std3__45__cpo4cendE:
	.zero		1
	.type		_ZN39_INTERNAL_6cb775b4_4_k_cu_bf44a1b1_31234cuda3std6ranges3__45__cpo4swapE,@object
	.size		_ZN39_INTERNAL_6cb775b4_4_k_cu_bf44a1b1_31234cuda3std6ranges3__45__cpo4swapE,(.L_10 - _ZN39_INTERNAL_6cb775b4_4_k_cu_bf44a1b1_31234cuda3std6ranges3__45__cpo4swapE)
_ZN39_INTERNAL_6cb775b4_4_k_cu_bf44a1b1_31234cuda3std6ranges3__45__cpo4swapE:
	.zero		1
.L_10:


//--------------------- .nv.constant0._ZN7cutlass13device_kernelINS_4conv6kernel13ConvUniversalINS1_16ConvProblemShapeILNS1_8OperatorE0ELi3EEENS1_10collective14CollectiveConvINS1_47MainloopSm100TmaUmmaWarpSpecializedImplicitGemmILS5_0ELi16ELi3ELi1ELi2EN4cute5tupleIJNSA_1CILi1EEESD_SD_EEEEENSB_IJNSC_ILi128EEENSC_ILi64EEENSB_IJNSC_ILi32EEEEEEEEENS_6half_tESL_NSA_8TiledMMAINSA_8MMA_AtomIJNSA_20SM100_MMA_F16BF16_SSISL_SL_fLi128ELi64ELNSA_4UMMA5MajorE0ELSQ_0ELNSP_7ScaleInE0ELSR_0EEEEEENSA_6LayoutISE_NSB_IJNSC_ILi0EEESV_SV_EEEEENSB_IJNSA_10UnderscoreESY_SY_EEEEENS7_6detail27Sm100ImplicitGemmTileTraitsINSA_20SM90_TMA_LOAD_IM2COLENSA_14ComposedLayoutINSA_7SwizzleILi2ELi4ELi3EEENSA_18smem_ptr_flag_bitsILi16EEENSU_INSB_IJNSC_ILi8EEESI_EEENSB_IJSI_SD_EEEEEEEvEENS12_INSA_13SM90_TMA_LOADES1D_vEEEENS_8epilogue10collective18CollectiveEpilogueINS1I_23Sm100TmaWarpSpecializedILi3ELi2ELi32ELb1ELb0EEEJSK_NSB_IJNSU_ISG_SD_EENSU_ISI_SD_EEEEESL_NSB_IJNSB_IJllllEEESD_SV_EEESL_S1R_NS1I_6fusion15FusionCallbacksIS1M_NS1S_17LinearCombinationISL_fSL_fLNS_15FloatRoundStyleE2EEESK_S1P_JEEENSA_5SM1004TMEM4LOAD26SM100_TMEM_LOAD_32dp32b32xES13_S1D_NSA_39AutoVectorizingCopyWithAssumedAlignmentILi128EEENSA_21SM90_TMA_STORE_IM2COLES1D_S23_S23_EEEvvEEEEvNT_6ParamsE --------------------------
	.section	.nv.constant0._ZN7cutlass13device_kernelINS_4conv6kernel13ConvUniversalINS1_16ConvProblemShapeILNS1_8OperatorE0ELi3EEENS1_10collective14CollectiveConvINS1_47MainloopSm100TmaUmmaWarpSpecializedImplicitGemmILS5_0ELi16ELi3ELi1ELi2EN4cute5tupleIJNSA_1CILi1EEESD_SD_EEEEENSB_IJNSC_ILi128EEENSC_ILi64EEENSB_IJNSC_ILi32EEEEEEEEENS_6half_tESL_NSA_8TiledMMAINSA_8MMA_AtomIJNSA_20SM100_MMA_F16BF16_SSISL_SL_fLi128ELi64ELNSA_4UMMA5MajorE0ELSQ_0ELNSP_7ScaleInE0ELSR_0EEEEEENSA_6LayoutISE_NSB_IJNSC_ILi0EEESV_SV_EEEEENSB_IJNSA_10UnderscoreESY_SY_EEEEENS7_6detail27Sm100ImplicitGemmTileTraitsINSA_20SM90_TMA_LOAD_IM2COLENSA_14ComposedLayoutINSA_7SwizzleILi2ELi4ELi3EEENSA_18smem_ptr_flag_bitsILi16EEENSU_INSB_IJNSC_ILi8EEESI_EEENSB_IJSI_SD_EEEEEEEvEENS12_INSA_13SM90_TMA_LOADES1D_vEEEENS_8epilogue10collective18CollectiveEpilogueINS1I_23Sm100TmaWarpSpecializedILi3ELi2ELi32ELb1ELb0EEEJSK_NSB_IJNSU_ISG_SD_EENSU_ISI_SD_EEEEESL_NSB_IJNSB_IJllllEEESD_SV_EEESL_S1R_NS1I_6fusion15FusionCallbacksIS1M_NS1S_17LinearCombinationISL_fSL_fLNS_15FloatRoundStyleE2EEESK_S1P_JEEENSA_5SM1004TMEM4LOAD26SM100_TMEM_LOAD_32dp32b32xES13_S1D_NSA_39AutoVectorizingCopyWithAssumedAlignmentILi128EEENSA_21SM90_TMA_STORE_IM2COLES1D_S23_S23_EEEvvEEEEvNT_6ParamsE,"a",@progbits
	.sectionflags	@""
	.align	4
.nv.constant0._ZN7cutlass13device_kernelINS_4conv6kernel13ConvUniversalINS1_16ConvProblemShapeILNS1_8OperatorE0ELi3EEENS1_10collective14CollectiveConvINS1_47MainloopSm100TmaUmmaWarpSpecializedImplicitGemmILS5_0ELi16ELi3ELi1ELi2EN4cute5tupleIJNSA_1CILi1EEESD_SD_EEEEENSB_IJNSC_ILi128EEENSC_ILi64EEENSB_IJNSC_ILi32EEEEEEEEENS_6half_tESL_NSA_8TiledMMAINSA_8MMA_AtomIJNSA_20SM100_MMA_F16BF16_SSISL_SL_fLi128ELi64ELNSA_4UMMA5MajorE0ELSQ_0ELNSP_7ScaleInE0ELSR_0EEEEEENSA_6LayoutISE_NSB_IJNSC_ILi0EEESV_SV_EEEEENSB_IJNSA_10UnderscoreESY_SY_EEEEENS7_6detail27Sm100ImplicitGemmTileTraitsINSA_20SM90_TMA_LOAD_IM2COLENSA_14ComposedLayoutINSA_7SwizzleILi2ELi4ELi3EEENSA_18smem_ptr_flag_bitsILi16EEENSU_INSB_IJNSC_ILi8EEESI_EEENSB_IJSI_SD_EEEEEEEvEENS12_INSA_13SM90_TMA_LOADES1D_vEEEENS_8epilogue10collective18CollectiveEpilogueINS1I_23Sm100TmaWarpSpecializedILi3ELi2ELi32ELb1ELb0EEEJSK_NSB_IJNSU_ISG_SD_EENSU_ISI_SD_EEEEESL_NSB_IJNSB_IJllllEEESD_SV_EEESL_S1R_NS1I_6fusion15FusionCallbacksIS1M_NS1S_17LinearCombinationISL_fSL_fLNS_15FloatRoundStyleE2EEESK_S1P_JEEENSA_5SM1004TMEM4LOAD26SM100_TMEM_LOAD_32dp32b32xES13_S1D_NSA_39AutoVectorizingCopyWithAssumedAlignmentILi128EEENSA_21SM90_TMA_STORE_IM2COLES1D_S23_S23_EEEvvEEEEvNT_6ParamsE:
	.zero		3200


//--------------------- SYMBOLS --------------------------

	.type		.nv.reservedSmem.offset0,@object
	.size		.nv.reservedSmem.offset0,0x4
	.type		.nv.reservedSmem.cap,@object
	.size		.nv.reservedSmem.cap,0x4
	.type		__assertfail,@function
